//
// Generated by NVIDIA NVVM Compiler
//
// Compiler Build ID: CL-36424714
// Cuda compilation tools, release 13.0, V13.0.88
// Based on NVVM 20.0.0
//

.version 9.0
.target sm_100
.address_size 64

	// .globl	_Z14Fitness_KernelPfS_j
.func  (.param .align 16 .b8 func_retval0[16]) __internal_trig_reduction_slowpathd
(
	.param .b64 __internal_trig_reduction_slowpathd_param_0
)
;
// _ZZ14Fitness_KernelPfS_jE2Ps has been demoted
// _ZZ23Update_pbFitness_KernelPfS_S_S_E2Fs has been demoted
// _ZZ15get_Best_KernelPfS_S_S_E2Ds has been demoted
// _ZZ15get_Best_KernelPfS_S_S_E2Fs has been demoted
// _ZZ15get_Best_KernelPfS_S_S_E2Rs has been demoted
// _ZZ16update_VP_kernelPfS_S_S_S_jjffE2Us has been demoted
// _ZZ16update_VP_kernelPfS_S_S_S_jjffE2Ps has been demoted
// _ZZ16update_VP_kernelPfS_S_S_S_jjffE2Ds has been demoted
// _ZZ16update_VP_kernelPfS_S_S_S_jjffE2Rs has been demoted
// _ZZ16update_VP_kernelPfS_S_S_S_jjffE2Fs has been demoted
.global .align 4 .b8 __cudart_i2opi_f[24] = {65, 144, 67, 60, 153, 149, 98, 219, 192, 221, 52, 245, 209, 87, 39, 252, 41, 21, 68, 78, 110, 131, 249, 162};
.global .align 8 .b8 __cudart_i2opi_d[144] = {8, 93, 141, 31, 177, 95, 251, 107, 234, 146, 82, 138, 247, 57, 7, 61, 123, 241, 229, 235, 199, 186, 39, 117, 45, 234, 95, 158, 102, 63, 70, 79, 183, 9, 203, 39, 207, 126, 54, 109, 31, 109, 10, 90, 139, 17, 47, 239, 15, 152, 5, 222, 255, 151, 248, 31, 59, 40, 249, 189, 139, 95, 132, 156, 244, 57, 83, 131, 57, 214, 145, 57, 65, 126, 95, 180, 38, 112, 156, 233, 132, 68, 187, 46, 245, 53, 130, 232, 62, 167, 41, 177, 28, 235, 29, 254, 28, 146, 209, 9, 234, 46, 73, 6, 224, 210, 77, 66, 58, 110, 36, 183, 97, 197, 187, 222, 171, 99, 81, 254, 65, 144, 67, 60, 153, 149, 98, 219, 192, 221, 52, 245, 209, 87, 39, 252, 41, 21, 68, 78, 110, 131, 249, 162};
.global .align 16 .b8 __cudart_sin_cos_coeffs[128] = {70, 210, 176, 44, 241, 229, 90, 190, 146, 227, 172, 105, 227, 29, 199, 62, 161, 98, 219, 25, 160, 1, 42, 191, 24, 8, 17, 17, 17, 17, 129, 63, 84, 85, 85, 85, 85, 85, 197, 191, 0, 0, 0, 0, 0, 0, 0, 0, 0, 0, 0, 0, 0, 0, 0, 0, 100, 129, 253, 32, 131, 255, 168, 189, 40, 133, 239, 193, 167, 238, 33, 62, 217, 230, 6, 142, 79, 126, 146, 190, 233, 188, 221, 25, 160, 1, 250, 62, 71, 93, 193, 22, 108, 193, 86, 191, 81, 85, 85, 85, 85, 85, 165, 63, 0, 0, 0, 0, 0, 0, 224, 191, 0, 0, 0, 0, 0, 0, 240, 63};

.visible .entry _Z14Fitness_KernelPfS_j(
	.param .u64 .ptr .align 1 _Z14Fitness_KernelPfS_j_param_0,
	.param .u64 .ptr .align 1 _Z14Fitness_KernelPfS_j_param_1,
	.param .u32 _Z14Fitness_KernelPfS_j_param_2
)
{
	.local .align 8 .b8 	__local_depot0[232];
	.reg .b64 	%SP;
	.reg .b64 	%SPL;
	.reg .pred 	%p<21>;
	.reg .b32 	%r<120>;
	.reg .b32 	%f<165>;
	.reg .b64 	%rd<143>;
	.reg .b64 	%fd<43>;
	// demoted variable
	.shared .align 4 .b8 _ZZ14Fitness_KernelPfS_jE2Ps[400];
	mov.u64 	%SPL, __local_depot0;
	ld.param.u64 	%rd11, [_Z14Fitness_KernelPfS_j_param_0];
	ld.param.u64 	%rd12, [_Z14Fitness_KernelPfS_j_param_1];
	ld.param.u32 	%r23, [_Z14Fitness_KernelPfS_j_param_2];
	cvta.to.global.u64 	%rd13, %rd11;
	cvta.to.global.u64 	%rd1, %rd12;
	add.u64 	%rd2, %SPL, 0;
	add.u64 	%rd3, %SPL, 32;
	mov.u32 	%r25, %ctaid.x;
	mov.u32 	%r26, %ctaid.y;
	mov.u32 	%r27, %tid.x;
	mov.u32 	%r28, %tid.y;
	mov.u32 	%r29, %ntid.x;
	mad.lo.s32 	%r30, %r25, %r29, %r27;
	mov.u32 	%r31, %ntid.y;
	mad.lo.s32 	%r32, %r26, %r31, %r28;
	mad.lo.s32 	%r1, %r32, 100, %r30;
	mov.u32 	%r33, _ZZ14Fitness_KernelPfS_jE2Ps;
	mad.lo.s32 	%r34, %r28, 40, %r33;
	shl.b32 	%r35, %r27, 2;
	add.s32 	%r36, %r34, %r35;
	mul.wide.u32 	%rd16, %r1, 4;
	add.s64 	%rd17, %rd13, %rd16;
	ld.global.f32 	%f21, [%rd17];
	st.shared.f32 	[%r36], %f21;
	bar.sync 	0;
	ld.shared.f32 	%f22, [%r36];
	st.local.f32 	[%rd3], %f22;
	add.s32 	%r37, %r1, 10000;
	mul.wide.u32 	%rd18, %r37, 4;
	add.s64 	%rd19, %rd13, %rd18;
	ld.global.f32 	%f23, [%rd19];
	st.shared.f32 	[%r36], %f23;
	bar.sync 	0;
	ld.shared.f32 	%f24, [%r36];
	st.local.f32 	[%rd3+4], %f24;
	add.s32 	%r38, %r1, 20000;
	mul.wide.u32 	%rd20, %r38, 4;
	add.s64 	%rd21, %rd13, %rd20;
	ld.global.f32 	%f25, [%rd21];
	st.shared.f32 	[%r36], %f25;
	bar.sync 	0;
	ld.shared.f32 	%f26, [%r36];
	st.local.f32 	[%rd3+8], %f26;
	add.s32 	%r39, %r1, 30000;
	mul.wide.u32 	%rd22, %r39, 4;
	add.s64 	%rd23, %rd13, %rd22;
	ld.global.f32 	%f27, [%rd23];
	st.shared.f32 	[%r36], %f27;
	bar.sync 	0;
	ld.shared.f32 	%f28, [%r36];
	st.local.f32 	[%rd3+12], %f28;
	add.s32 	%r40, %r1, 40000;
	mul.wide.u32 	%rd24, %r40, 4;
	add.s64 	%rd25, %rd13, %rd24;
	ld.global.f32 	%f29, [%rd25];
	st.shared.f32 	[%r36], %f29;
	bar.sync 	0;
	ld.shared.f32 	%f30, [%r36];
	st.local.f32 	[%rd3+16], %f30;
	add.s32 	%r41, %r1, 50000;
	mul.wide.u32 	%rd26, %r41, 4;
	add.s64 	%rd27, %rd13, %rd26;
	ld.global.f32 	%f31, [%rd27];
	st.shared.f32 	[%r36], %f31;
	bar.sync 	0;
	ld.shared.f32 	%f32, [%r36];
	st.local.f32 	[%rd3+20], %f32;
	add.s32 	%r42, %r1, 60000;
	mul.wide.u32 	%rd28, %r42, 4;
	add.s64 	%rd29, %rd13, %rd28;
	ld.global.f32 	%f33, [%rd29];
	st.shared.f32 	[%r36], %f33;
	bar.sync 	0;
	ld.shared.f32 	%f34, [%r36];
	st.local.f32 	[%rd3+24], %f34;
	add.s32 	%r43, %r1, 70000;
	mul.wide.u32 	%rd30, %r43, 4;
	add.s64 	%rd31, %rd13, %rd30;
	ld.global.f32 	%f35, [%rd31];
	st.shared.f32 	[%r36], %f35;
	bar.sync 	0;
	ld.shared.f32 	%f36, [%r36];
	st.local.f32 	[%rd3+28], %f36;
	add.s32 	%r44, %r1, 80000;
	mul.wide.u32 	%rd32, %r44, 4;
	add.s64 	%rd33, %rd13, %rd32;
	ld.global.f32 	%f37, [%rd33];
	st.shared.f32 	[%r36], %f37;
	bar.sync 	0;
	ld.shared.f32 	%f38, [%r36];
	st.local.f32 	[%rd3+32], %f38;
	add.s32 	%r45, %r1, 90000;
	mul.wide.u32 	%rd34, %r45, 4;
	add.s64 	%rd35, %rd13, %rd34;
	ld.global.f32 	%f39, [%rd35];
	st.shared.f32 	[%r36], %f39;
	bar.sync 	0;
	ld.shared.f32 	%f40, [%r36];
	st.local.f32 	[%rd3+36], %f40;
	add.s32 	%r46, %r1, 100000;
	mul.wide.u32 	%rd36, %r46, 4;
	add.s64 	%rd37, %rd13, %rd36;
	ld.global.f32 	%f41, [%rd37];
	st.shared.f32 	[%r36], %f41;
	bar.sync 	0;
	ld.shared.f32 	%f42, [%r36];
	st.local.f32 	[%rd3+40], %f42;
	add.s32 	%r47, %r1, 110000;
	mul.wide.u32 	%rd38, %r47, 4;
	add.s64 	%rd39, %rd13, %rd38;
	ld.global.f32 	%f43, [%rd39];
	st.shared.f32 	[%r36], %f43;
	bar.sync 	0;
	ld.shared.f32 	%f44, [%r36];
	st.local.f32 	[%rd3+44], %f44;
	add.s32 	%r48, %r1, 120000;
	mul.wide.u32 	%rd40, %r48, 4;
	add.s64 	%rd41, %rd13, %rd40;
	ld.global.f32 	%f45, [%rd41];
	st.shared.f32 	[%r36], %f45;
	bar.sync 	0;
	ld.shared.f32 	%f46, [%r36];
	st.local.f32 	[%rd3+48], %f46;
	add.s32 	%r49, %r1, 130000;
	mul.wide.u32 	%rd42, %r49, 4;
	add.s64 	%rd43, %rd13, %rd42;
	ld.global.f32 	%f47, [%rd43];
	st.shared.f32 	[%r36], %f47;
	bar.sync 	0;
	ld.shared.f32 	%f48, [%r36];
	st.local.f32 	[%rd3+52], %f48;
	add.s32 	%r50, %r1, 140000;
	mul.wide.u32 	%rd44, %r50, 4;
	add.s64 	%rd45, %rd13, %rd44;
	ld.global.f32 	%f49, [%rd45];
	st.shared.f32 	[%r36], %f49;
	bar.sync 	0;
	ld.shared.f32 	%f50, [%r36];
	st.local.f32 	[%rd3+56], %f50;
	add.s32 	%r51, %r1, 150000;
	mul.wide.u32 	%rd46, %r51, 4;
	add.s64 	%rd47, %rd13, %rd46;
	ld.global.f32 	%f51, [%rd47];
	st.shared.f32 	[%r36], %f51;
	bar.sync 	0;
	ld.shared.f32 	%f52, [%r36];
	st.local.f32 	[%rd3+60], %f52;
	add.s32 	%r52, %r1, 160000;
	mul.wide.u32 	%rd48, %r52, 4;
	add.s64 	%rd49, %rd13, %rd48;
	ld.global.f32 	%f53, [%rd49];
	st.shared.f32 	[%r36], %f53;
	bar.sync 	0;
	ld.shared.f32 	%f54, [%r36];
	st.local.f32 	[%rd3+64], %f54;
	add.s32 	%r53, %r1, 170000;
	mul.wide.u32 	%rd50, %r53, 4;
	add.s64 	%rd51, %rd13, %rd50;
	ld.global.f32 	%f55, [%rd51];
	st.shared.f32 	[%r36], %f55;
	bar.sync 	0;
	ld.shared.f32 	%f56, [%r36];
	st.local.f32 	[%rd3+68], %f56;
	add.s32 	%r54, %r1, 180000;
	mul.wide.u32 	%rd52, %r54, 4;
	add.s64 	%rd53, %rd13, %rd52;
	ld.global.f32 	%f57, [%rd53];
	st.shared.f32 	[%r36], %f57;
	bar.sync 	0;
	ld.shared.f32 	%f58, [%r36];
	st.local.f32 	[%rd3+72], %f58;
	add.s32 	%r55, %r1, 190000;
	mul.wide.u32 	%rd54, %r55, 4;
	add.s64 	%rd55, %rd13, %rd54;
	ld.global.f32 	%f59, [%rd55];
	st.shared.f32 	[%r36], %f59;
	bar.sync 	0;
	ld.shared.f32 	%f60, [%r36];
	st.local.f32 	[%rd3+76], %f60;
	add.s32 	%r56, %r1, 200000;
	mul.wide.u32 	%rd56, %r56, 4;
	add.s64 	%rd57, %rd13, %rd56;
	ld.global.f32 	%f61, [%rd57];
	st.shared.f32 	[%r36], %f61;
	bar.sync 	0;
	ld.shared.f32 	%f62, [%r36];
	st.local.f32 	[%rd3+80], %f62;
	add.s32 	%r57, %r1, 210000;
	mul.wide.u32 	%rd58, %r57, 4;
	add.s64 	%rd59, %rd13, %rd58;
	ld.global.f32 	%f63, [%rd59];
	st.shared.f32 	[%r36], %f63;
	bar.sync 	0;
	ld.shared.f32 	%f64, [%r36];
	st.local.f32 	[%rd3+84], %f64;
	add.s32 	%r58, %r1, 220000;
	mul.wide.u32 	%rd60, %r58, 4;
	add.s64 	%rd61, %rd13, %rd60;
	ld.global.f32 	%f65, [%rd61];
	st.shared.f32 	[%r36], %f65;
	bar.sync 	0;
	ld.shared.f32 	%f66, [%r36];
	st.local.f32 	[%rd3+88], %f66;
	add.s32 	%r59, %r1, 230000;
	mul.wide.u32 	%rd62, %r59, 4;
	add.s64 	%rd63, %rd13, %rd62;
	ld.global.f32 	%f67, [%rd63];
	st.shared.f32 	[%r36], %f67;
	bar.sync 	0;
	ld.shared.f32 	%f68, [%r36];
	st.local.f32 	[%rd3+92], %f68;
	add.s32 	%r60, %r1, 240000;
	mul.wide.u32 	%rd64, %r60, 4;
	add.s64 	%rd65, %rd13, %rd64;
	ld.global.f32 	%f69, [%rd65];
	st.shared.f32 	[%r36], %f69;
	bar.sync 	0;
	ld.shared.f32 	%f70, [%r36];
	st.local.f32 	[%rd3+96], %f70;
	add.s32 	%r61, %r1, 250000;
	mul.wide.u32 	%rd66, %r61, 4;
	add.s64 	%rd67, %rd13, %rd66;
	ld.global.f32 	%f71, [%rd67];
	st.shared.f32 	[%r36], %f71;
	bar.sync 	0;
	ld.shared.f32 	%f72, [%r36];
	st.local.f32 	[%rd3+100], %f72;
	add.s32 	%r62, %r1, 260000;
	mul.wide.u32 	%rd68, %r62, 4;
	add.s64 	%rd69, %rd13, %rd68;
	ld.global.f32 	%f73, [%rd69];
	st.shared.f32 	[%r36], %f73;
	bar.sync 	0;
	ld.shared.f32 	%f74, [%r36];
	st.local.f32 	[%rd3+104], %f74;
	add.s32 	%r63, %r1, 270000;
	mul.wide.u32 	%rd70, %r63, 4;
	add.s64 	%rd71, %rd13, %rd70;
	ld.global.f32 	%f75, [%rd71];
	st.shared.f32 	[%r36], %f75;
	bar.sync 	0;
	ld.shared.f32 	%f76, [%r36];
	st.local.f32 	[%rd3+108], %f76;
	add.s32 	%r64, %r1, 280000;
	mul.wide.u32 	%rd72, %r64, 4;
	add.s64 	%rd73, %rd13, %rd72;
	ld.global.f32 	%f77, [%rd73];
	st.shared.f32 	[%r36], %f77;
	bar.sync 	0;
	ld.shared.f32 	%f78, [%r36];
	st.local.f32 	[%rd3+112], %f78;
	add.s32 	%r65, %r1, 290000;
	mul.wide.u32 	%rd74, %r65, 4;
	add.s64 	%rd75, %rd13, %rd74;
	ld.global.f32 	%f79, [%rd75];
	st.shared.f32 	[%r36], %f79;
	bar.sync 	0;
	ld.shared.f32 	%f80, [%r36];
	st.local.f32 	[%rd3+116], %f80;
	add.s32 	%r66, %r1, 300000;
	mul.wide.u32 	%rd76, %r66, 4;
	add.s64 	%rd77, %rd13, %rd76;
	ld.global.f32 	%f81, [%rd77];
	st.shared.f32 	[%r36], %f81;
	bar.sync 	0;
	ld.shared.f32 	%f82, [%r36];
	st.local.f32 	[%rd3+120], %f82;
	add.s32 	%r67, %r1, 310000;
	mul.wide.u32 	%rd78, %r67, 4;
	add.s64 	%rd79, %rd13, %rd78;
	ld.global.f32 	%f83, [%rd79];
	st.shared.f32 	[%r36], %f83;
	bar.sync 	0;
	ld.shared.f32 	%f84, [%r36];
	st.local.f32 	[%rd3+124], %f84;
	add.s32 	%r68, %r1, 320000;
	mul.wide.u32 	%rd80, %r68, 4;
	add.s64 	%rd81, %rd13, %rd80;
	ld.global.f32 	%f85, [%rd81];
	st.shared.f32 	[%r36], %f85;
	bar.sync 	0;
	ld.shared.f32 	%f86, [%r36];
	st.local.f32 	[%rd3+128], %f86;
	add.s32 	%r69, %r1, 330000;
	mul.wide.u32 	%rd82, %r69, 4;
	add.s64 	%rd83, %rd13, %rd82;
	ld.global.f32 	%f87, [%rd83];
	st.shared.f32 	[%r36], %f87;
	bar.sync 	0;
	ld.shared.f32 	%f88, [%r36];
	st.local.f32 	[%rd3+132], %f88;
	add.s32 	%r70, %r1, 340000;
	mul.wide.u32 	%rd84, %r70, 4;
	add.s64 	%rd85, %rd13, %rd84;
	ld.global.f32 	%f89, [%rd85];
	st.shared.f32 	[%r36], %f89;
	bar.sync 	0;
	ld.shared.f32 	%f90, [%r36];
	st.local.f32 	[%rd3+136], %f90;
	add.s32 	%r71, %r1, 350000;
	mul.wide.u32 	%rd86, %r71, 4;
	add.s64 	%rd87, %rd13, %rd86;
	ld.global.f32 	%f91, [%rd87];
	st.shared.f32 	[%r36], %f91;
	bar.sync 	0;
	ld.shared.f32 	%f92, [%r36];
	st.local.f32 	[%rd3+140], %f92;
	add.s32 	%r72, %r1, 360000;
	mul.wide.u32 	%rd88, %r72, 4;
	add.s64 	%rd89, %rd13, %rd88;
	ld.global.f32 	%f93, [%rd89];
	st.shared.f32 	[%r36], %f93;
	bar.sync 	0;
	ld.shared.f32 	%f94, [%r36];
	st.local.f32 	[%rd3+144], %f94;
	add.s32 	%r73, %r1, 370000;
	mul.wide.u32 	%rd90, %r73, 4;
	add.s64 	%rd91, %rd13, %rd90;
	ld.global.f32 	%f95, [%rd91];
	st.shared.f32 	[%r36], %f95;
	bar.sync 	0;
	ld.shared.f32 	%f96, [%r36];
	st.local.f32 	[%rd3+148], %f96;
	add.s32 	%r74, %r1, 380000;
	mul.wide.u32 	%rd92, %r74, 4;
	add.s64 	%rd93, %rd13, %rd92;
	ld.global.f32 	%f97, [%rd93];
	st.shared.f32 	[%r36], %f97;
	bar.sync 	0;
	ld.shared.f32 	%f98, [%r36];
	st.local.f32 	[%rd3+152], %f98;
	add.s32 	%r75, %r1, 390000;
	mul.wide.u32 	%rd94, %r75, 4;
	add.s64 	%rd95, %rd13, %rd94;
	ld.global.f32 	%f99, [%rd95];
	st.shared.f32 	[%r36], %f99;
	bar.sync 	0;
	ld.shared.f32 	%f100, [%r36];
	st.local.f32 	[%rd3+156], %f100;
	add.s32 	%r76, %r1, 400000;
	mul.wide.u32 	%rd96, %r76, 4;
	add.s64 	%rd97, %rd13, %rd96;
	ld.global.f32 	%f101, [%rd97];
	st.shared.f32 	[%r36], %f101;
	bar.sync 	0;
	ld.shared.f32 	%f102, [%r36];
	st.local.f32 	[%rd3+160], %f102;
	add.s32 	%r77, %r1, 410000;
	mul.wide.u32 	%rd98, %r77, 4;
	add.s64 	%rd99, %rd13, %rd98;
	ld.global.f32 	%f103, [%rd99];
	st.shared.f32 	[%r36], %f103;
	bar.sync 	0;
	ld.shared.f32 	%f104, [%r36];
	st.local.f32 	[%rd3+164], %f104;
	add.s32 	%r78, %r1, 420000;
	mul.wide.u32 	%rd100, %r78, 4;
	add.s64 	%rd101, %rd13, %rd100;
	ld.global.f32 	%f105, [%rd101];
	st.shared.f32 	[%r36], %f105;
	bar.sync 	0;
	ld.shared.f32 	%f106, [%r36];
	st.local.f32 	[%rd3+168], %f106;
	add.s32 	%r79, %r1, 430000;
	mul.wide.u32 	%rd102, %r79, 4;
	add.s64 	%rd103, %rd13, %rd102;
	ld.global.f32 	%f107, [%rd103];
	st.shared.f32 	[%r36], %f107;
	bar.sync 	0;
	ld.shared.f32 	%f108, [%r36];
	st.local.f32 	[%rd3+172], %f108;
	add.s32 	%r80, %r1, 440000;
	mul.wide.u32 	%rd104, %r80, 4;
	add.s64 	%rd105, %rd13, %rd104;
	ld.global.f32 	%f109, [%rd105];
	st.shared.f32 	[%r36], %f109;
	bar.sync 	0;
	ld.shared.f32 	%f110, [%r36];
	st.local.f32 	[%rd3+176], %f110;
	add.s32 	%r81, %r1, 450000;
	mul.wide.u32 	%rd106, %r81, 4;
	add.s64 	%rd107, %rd13, %rd106;
	ld.global.f32 	%f111, [%rd107];
	st.shared.f32 	[%r36], %f111;
	bar.sync 	0;
	ld.shared.f32 	%f112, [%r36];
	st.local.f32 	[%rd3+180], %f112;
	add.s32 	%r82, %r1, 460000;
	mul.wide.u32 	%rd108, %r82, 4;
	add.s64 	%rd109, %rd13, %rd108;
	ld.global.f32 	%f113, [%rd109];
	st.shared.f32 	[%r36], %f113;
	bar.sync 	0;
	ld.shared.f32 	%f114, [%r36];
	st.local.f32 	[%rd3+184], %f114;
	add.s32 	%r83, %r1, 470000;
	mul.wide.u32 	%rd110, %r83, 4;
	add.s64 	%rd111, %rd13, %rd110;
	ld.global.f32 	%f115, [%rd111];
	st.shared.f32 	[%r36], %f115;
	bar.sync 	0;
	ld.shared.f32 	%f116, [%r36];
	st.local.f32 	[%rd3+188], %f116;
	add.s32 	%r84, %r1, 480000;
	mul.wide.u32 	%rd112, %r84, 4;
	add.s64 	%rd113, %rd13, %rd112;
	ld.global.f32 	%f117, [%rd113];
	st.shared.f32 	[%r36], %f117;
	bar.sync 	0;
	ld.shared.f32 	%f118, [%r36];
	st.local.f32 	[%rd3+192], %f118;
	add.s32 	%r85, %r1, 490000;
	mul.wide.u32 	%rd114, %r85, 4;
	add.s64 	%rd115, %rd13, %rd114;
	ld.global.f32 	%f119, [%rd115];
	st.shared.f32 	[%r36], %f119;
	bar.sync 	0;
	ld.shared.f32 	%f120, [%r36];
	st.local.f32 	[%rd3+196], %f120;
	mov.f32 	%f163, 0f00000000;
	mov.f32 	%f164, 0f3F800000;
	mov.b32 	%r113, 0;
	mov.u64 	%rd132, __cudart_sin_cos_coeffs;
	mov.u64 	%rd120, __cudart_i2opi_f;
	mov.f32 	%f162, %f163;
$L__BB0_1:
	setp.gt.s32 	%p1, %r23, 2;
	@%p1 bra 	$L__BB0_6;
	setp.eq.s32 	%p4, %r23, 1;
	@%p4 bra 	$L__BB0_10;
	setp.eq.s32 	%p5, %r23, 2;
	@%p5 bra 	$L__BB0_4;
	bra.uni 	$L__BB0_24;
$L__BB0_4:
	mul.wide.u32 	%rd128, %r113, 4;
	add.s64 	%rd129, %rd3, %rd128;
	ld.local.f32 	%f154, [%rd129];
	fma.rn.f32 	%f5, %f154, %f154, 0f41200000;
	cvt.f64.f32 	%fd10, %f154;
	mul.f64 	%fd1, %fd10, 0d401921CAC083126F;
	abs.f64 	%fd2, %fd1;
	setp.neu.f64 	%p15, %fd2, 0d7FF0000000000000;
	@%p15 bra 	$L__BB0_11;
	mov.f64 	%fd16, 0d0000000000000000;
	mul.rn.f64 	%fd42, %fd1, %fd16;
	mov.b32 	%r115, 1;
	bra.uni 	$L__BB0_14;
$L__BB0_6:
	setp.eq.s32 	%p2, %r23, 3;
	@%p2 bra 	$L__BB0_15;
	setp.eq.s32 	%p3, %r23, 4;
	@%p3 bra 	$L__BB0_8;
	bra.uni 	$L__BB0_24;
$L__BB0_8:
	setp.eq.s32 	%p6, %r113, 49;
	@%p6 bra 	$L__BB0_24;
	mul.wide.u32 	%rd116, %r113, 4;
	add.s64 	%rd117, %rd3, %rd116;
	ld.local.f32 	%f121, [%rd117];
	mul.f32 	%f122, %f121, %f121;
	ld.local.f32 	%f123, [%rd117+4];
	sub.f32 	%f124, %f122, %f123;
	mul.f32 	%f125, %f124, 0f42C80000;
	fma.rn.f32 	%f126, %f125, %f124, %f162;
	bar.sync 	0;
	add.f32 	%f127, %f121, 0fBF800000;
	fma.rn.f32 	%f162, %f127, %f127, %f126;
	bar.sync 	0;
	bra.uni 	$L__BB0_24;
$L__BB0_10:
	mul.wide.u32 	%rd134, %r113, 4;
	add.s64 	%rd135, %rd3, %rd134;
	ld.local.f32 	%f155, [%rd135];
	fma.rn.f32 	%f162, %f155, %f155, %f162;
	bar.sync 	0;
	bra.uni 	$L__BB0_24;
$L__BB0_11:
	mul.f64 	%fd11, %fd1, 0d3FE45F306DC9C883;
	cvt.rni.s32.f64 	%r114, %fd11;
	cvt.rn.f64.s32 	%fd12, %r114;
	fma.rn.f64 	%fd13, %fd12, 0dBFF921FB54442D18, %fd1;
	fma.rn.f64 	%fd14, %fd12, 0dBC91A62633145C00, %fd13;
	fma.rn.f64 	%fd42, %fd12, 0dB97B839A252049C0, %fd14;
	setp.ltu.f64 	%p16, %fd2, 0d41E0000000000000;
	@%p16 bra 	$L__BB0_13;
	{ // callseq 0, 0
	.param .b64 param0;
	st.param.f64 	[param0], %fd1;
	.param .align 16 .b8 retval0[16];
	call.uni (retval0), 
	__internal_trig_reduction_slowpathd, 
	(
	param0
	);
	ld.param.f64 	%fd42, [retval0];
	ld.param.b32 	%r114, [retval0+8];
	} // callseq 0
$L__BB0_13:
	add.s32 	%r115, %r114, 1;
$L__BB0_14:
	shl.b32 	%r110, %r115, 6;
	cvt.u64.u32 	%rd130, %r110;
	and.b64  	%rd131, %rd130, 64;
	add.s64 	%rd133, %rd132, %rd131;
	mul.rn.f64 	%fd17, %fd42, %fd42;
	and.b32  	%r111, %r115, 1;
	setp.eq.b32 	%p17, %r111, 1;
	selp.f64 	%fd18, 0dBDA8FF8320FD8164, 0d3DE5DB65F9785EBA, %p17;
	ld.global.nc.v2.f64 	{%fd19, %fd20}, [%rd133];
	fma.rn.f64 	%fd21, %fd18, %fd17, %fd19;
	fma.rn.f64 	%fd22, %fd21, %fd17, %fd20;
	ld.global.nc.v2.f64 	{%fd23, %fd24}, [%rd133+16];
	fma.rn.f64 	%fd25, %fd22, %fd17, %fd23;
	fma.rn.f64 	%fd26, %fd25, %fd17, %fd24;
	ld.global.nc.v2.f64 	{%fd27, %fd28}, [%rd133+32];
	fma.rn.f64 	%fd29, %fd26, %fd17, %fd27;
	fma.rn.f64 	%fd30, %fd29, %fd17, %fd28;
	fma.rn.f64 	%fd31, %fd30, %fd42, %fd42;
	fma.rn.f64 	%fd32, %fd30, %fd17, 0d3FF0000000000000;
	selp.f64 	%fd33, %fd32, %fd31, %p17;
	and.b32  	%r112, %r115, 2;
	setp.eq.s32 	%p18, %r112, 0;
	mov.f64 	%fd34, 0d0000000000000000;
	sub.f64 	%fd35, %fd34, %fd33;
	selp.f64 	%fd36, %fd33, %fd35, %p18;
	cvt.f64.f32 	%fd37, %f5;
	fma.rn.f64 	%fd38, %fd36, 0dC024000000000000, %fd37;
	cvt.f64.f32 	%fd39, %f162;
	add.f64 	%fd40, %fd38, %fd39;
	cvt.rn.f32.f64 	%f162, %fd40;
	bra.uni 	$L__BB0_24;
$L__BB0_15:
	mul.wide.u32 	%rd118, %r113, 4;
	add.s64 	%rd119, %rd3, %rd118;
	ld.local.f32 	%f128, [%rd119];
	mul.f32 	%f129, %f128, %f128;
	div.rn.f32 	%f130, %f129, 0f457A0000;
	add.f32 	%f163, %f163, %f130;
	cvt.rn.f32.u32 	%f131, %r113;
	add.f32 	%f132, %f131, 0f3F800000;
	sqrt.rn.f32 	%f133, %f132;
	div.rn.f32 	%f8, %f128, %f133;
	mul.f32 	%f134, %f8, 0f3F22F983;
	cvt.rni.s32.f32 	%r119, %f134;
	cvt.rn.f32.s32 	%f135, %r119;
	fma.rn.f32 	%f136, %f135, 0fBFC90FDA, %f8;
	fma.rn.f32 	%f137, %f135, 0fB3A22168, %f136;
	fma.rn.f32 	%f161, %f135, 0fA7C234C5, %f137;
	abs.f32 	%f10, %f8;
	setp.ltu.f32 	%p7, %f10, 0f47CE4780;
	@%p7 bra 	$L__BB0_23;
	setp.neu.f32 	%p8, %f10, 0f7F800000;
	@%p8 bra 	$L__BB0_18;
	mov.f32 	%f140, 0f00000000;
	mul.rn.f32 	%f161, %f8, %f140;
	mov.b32 	%r119, 0;
	bra.uni 	$L__BB0_23;
$L__BB0_18:
	mov.b32 	%r9, %f8;
	shl.b32 	%r87, %r9, 8;
	or.b32  	%r10, %r87, -2147483648;
	mov.b64 	%rd142, 0;
	mov.b32 	%r116, 0;
	mov.u64 	%rd140, %rd120;
	mov.u64 	%rd141, %rd2;
$L__BB0_19:
	.pragma "nounroll";
	ld.global.nc.u32 	%r88, [%rd140];
	mad.wide.u32 	%rd122, %r88, %r10, %rd142;
	shr.u64 	%rd142, %rd122, 32;
	st.local.u32 	[%rd141], %rd122;
	add.s32 	%r116, %r116, 1;
	add.s64 	%rd141, %rd141, 4;
	add.s64 	%rd140, %rd140, 4;
	setp.ne.s32 	%p9, %r116, 6;
	@%p9 bra 	$L__BB0_19;
	shr.u32 	%r89, %r9, 23;
	st.local.u32 	[%rd2+24], %rd142;
	and.b32  	%r13, %r89, 31;
	and.b32  	%r90, %r89, 224;
	add.s32 	%r91, %r90, -128;
	shr.u32 	%r92, %r91, 5;
	mul.wide.u32 	%rd123, %r92, 4;
	sub.s64 	%rd10, %rd2, %rd123;
	ld.local.u32 	%r117, [%rd10+24];
	ld.local.u32 	%r118, [%rd10+20];
	setp.eq.s32 	%p10, %r13, 0;
	@%p10 bra 	$L__BB0_22;
	shf.l.wrap.b32 	%r117, %r118, %r117, %r13;
	ld.local.u32 	%r93, [%rd10+16];
	shf.l.wrap.b32 	%r118, %r93, %r118, %r13;
$L__BB0_22:
	shr.u32 	%r94, %r117, 30;
	shf.l.wrap.b32 	%r95, %r118, %r117, 2;
	shl.b32 	%r96, %r118, 2;
	shr.u32 	%r97, %r95, 31;
	add.s32 	%r98, %r97, %r94;
	neg.s32 	%r99, %r98;
	setp.lt.s32 	%p11, %r9, 0;
	selp.b32 	%r119, %r99, %r98, %p11;
	xor.b32  	%r100, %r95, %r9;
	shr.s32 	%r101, %r95, 31;
	xor.b32  	%r102, %r101, %r95;
	xor.b32  	%r103, %r101, %r96;
	cvt.u64.u32 	%rd124, %r102;
	shl.b64 	%rd125, %rd124, 32;
	cvt.u64.u32 	%rd126, %r103;
	or.b64  	%rd127, %rd125, %rd126;
	cvt.rn.f64.s64 	%fd8, %rd127;
	mul.f64 	%fd9, %fd8, 0d3BF921FB54442D19;
	cvt.rn.f32.f64 	%f138, %fd9;
	neg.f32 	%f139, %f138;
	setp.lt.s32 	%p12, %r100, 0;
	selp.f32 	%f161, %f139, %f138, %p12;
$L__BB0_23:
	add.s32 	%r105, %r119, 1;
	mul.rn.f32 	%f141, %f161, %f161;
	and.b32  	%r106, %r119, 1;
	setp.eq.b32 	%p13, %r106, 1;
	selp.f32 	%f142, %f161, 0f3F800000, %p13;
	fma.rn.f32 	%f143, %f141, %f142, 0f00000000;
	fma.rn.f32 	%f144, %f141, 0f37CBAC00, 0fBAB607ED;
	selp.f32 	%f145, 0fB94D4153, %f144, %p13;
	selp.f32 	%f146, 0f3C0885E4, 0f3D2AAABB, %p13;
	fma.rn.f32 	%f147, %f145, %f141, %f146;
	selp.f32 	%f148, 0fBE2AAAA8, 0fBEFFFFFF, %p13;
	fma.rn.f32 	%f149, %f147, %f141, %f148;
	fma.rn.f32 	%f150, %f149, %f143, %f142;
	and.b32  	%r107, %r105, 2;
	setp.eq.s32 	%p14, %r107, 0;
	mov.f32 	%f151, 0f00000000;
	sub.f32 	%f152, %f151, %f150;
	selp.f32 	%f153, %f150, %f152, %p14;
	mul.f32 	%f164, %f164, %f153;
$L__BB0_24:
	add.s32 	%r113, %r113, 1;
	setp.ne.s32 	%p19, %r113, 50;
	@%p19 bra 	$L__BB0_1;
	setp.ne.s32 	%p20, %r23, 3;
	@%p20 bra 	$L__BB0_27;
	sub.f32 	%f156, %f163, %f164;
	add.f32 	%f157, %f156, 0f3F800000;
	mul.wide.u32 	%rd138, %r1, 4;
	add.s64 	%rd139, %rd1, %rd138;
	st.global.f32 	[%rd139], %f157;
	bra.uni 	$L__BB0_28;
$L__BB0_27:
	mul.wide.u32 	%rd136, %r1, 4;
	add.s64 	%rd137, %rd1, %rd136;
	st.global.f32 	[%rd137], %f162;
$L__BB0_28:
	bar.sync 	0;
	ret;

}
	// .globl	_Z23Update_pbFitness_KernelPfS_S_S_
.visible .entry _Z23Update_pbFitness_KernelPfS_S_S_(
	.param .u64 .ptr .align 1 _Z23Update_pbFitness_KernelPfS_S_S__param_0,
	.param .u64 .ptr .align 1 _Z23Update_pbFitness_KernelPfS_S_S__param_1,
	.param .u64 .ptr .align 1 _Z23Update_pbFitness_KernelPfS_S_S__param_2,
	.param .u64 .ptr .align 1 _Z23Update_pbFitness_KernelPfS_S_S__param_3
)
{
	.reg .pred 	%p<2>;
	.reg .b32 	%r<63>;
	.reg .b32 	%f<54>;
	.reg .b64 	%rd<162>;
	// demoted variable
	.shared .align 4 .b8 _ZZ23Update_pbFitness_KernelPfS_S_S_E2Fs[400];
	ld.param.u64 	%rd4, [_Z23Update_pbFitness_KernelPfS_S_S__param_0];
	ld.param.u64 	%rd5, [_Z23Update_pbFitness_KernelPfS_S_S__param_1];
	ld.param.u64 	%rd2, [_Z23Update_pbFitness_KernelPfS_S_S__param_2];
	ld.param.u64 	%rd3, [_Z23Update_pbFitness_KernelPfS_S_S__param_3];
	cvta.to.global.u64 	%rd6, %rd5;
	cvta.to.global.u64 	%rd7, %rd4;
	mov.u32 	%r2, %ctaid.x;
	mov.u32 	%r3, %ctaid.y;
	mov.u32 	%r4, %tid.x;
	mov.u32 	%r5, %tid.y;
	mov.u32 	%r6, %ntid.x;
	mad.lo.s32 	%r7, %r2, %r6, %r4;
	mov.u32 	%r8, %ntid.y;
	mad.lo.s32 	%r9, %r3, %r8, %r5;
	mad.lo.s32 	%r1, %r9, 100, %r7;
	mul.wide.u32 	%rd8, %r1, 4;
	add.s64 	%rd9, %rd7, %rd8;
	ld.global.f32 	%f2, [%rd9];
	mov.u32 	%r10, _ZZ23Update_pbFitness_KernelPfS_S_S_E2Fs;
	mad.lo.s32 	%r11, %r5, 40, %r10;
	shl.b32 	%r12, %r4, 2;
	add.s32 	%r13, %r11, %r12;
	st.shared.f32 	[%r13], %f2;
	bar.sync 	0;
	add.s64 	%rd1, %rd6, %rd8;
	ld.global.f32 	%f3, [%rd1];
	ld.shared.f32 	%f1, [%r13];
	setp.leu.f32 	%p1, %f3, %f1;
	@%p1 bra 	$L__BB1_2;
	cvta.to.global.u64 	%rd10, %rd3;
	cvta.to.global.u64 	%rd11, %rd2;
	st.global.f32 	[%rd1], %f1;
	bar.sync 	0;
	add.s64 	%rd13, %rd11, %rd8;
	ld.global.f32 	%f4, [%rd13];
	add.s64 	%rd14, %rd10, %rd8;
	st.global.f32 	[%rd14], %f4;
	add.s32 	%r14, %r1, 10000;
	mul.wide.u32 	%rd15, %r14, 4;
	add.s64 	%rd16, %rd11, %rd15;
	ld.global.f32 	%f5, [%rd16];
	add.s64 	%rd17, %rd10, %rd15;
	st.global.f32 	[%rd17], %f5;
	add.s32 	%r15, %r1, 20000;
	mul.wide.u32 	%rd18, %r15, 4;
	add.s64 	%rd19, %rd11, %rd18;
	ld.global.f32 	%f6, [%rd19];
	add.s64 	%rd20, %rd10, %rd18;
	st.global.f32 	[%rd20], %f6;
	add.s32 	%r16, %r1, 30000;
	mul.wide.u32 	%rd21, %r16, 4;
	add.s64 	%rd22, %rd11, %rd21;
	ld.global.f32 	%f7, [%rd22];
	add.s64 	%rd23, %rd10, %rd21;
	st.global.f32 	[%rd23], %f7;
	add.s32 	%r17, %r1, 40000;
	mul.wide.u32 	%rd24, %r17, 4;
	add.s64 	%rd25, %rd11, %rd24;
	ld.global.f32 	%f8, [%rd25];
	add.s64 	%rd26, %rd10, %rd24;
	st.global.f32 	[%rd26], %f8;
	add.s32 	%r18, %r1, 50000;
	mul.wide.u32 	%rd27, %r18, 4;
	add.s64 	%rd28, %rd11, %rd27;
	ld.global.f32 	%f9, [%rd28];
	add.s64 	%rd29, %rd10, %rd27;
	st.global.f32 	[%rd29], %f9;
	add.s32 	%r19, %r1, 60000;
	mul.wide.u32 	%rd30, %r19, 4;
	add.s64 	%rd31, %rd11, %rd30;
	ld.global.f32 	%f10, [%rd31];
	add.s64 	%rd32, %rd10, %rd30;
	st.global.f32 	[%rd32], %f10;
	add.s32 	%r20, %r1, 70000;
	mul.wide.u32 	%rd33, %r20, 4;
	add.s64 	%rd34, %rd11, %rd33;
	ld.global.f32 	%f11, [%rd34];
	add.s64 	%rd35, %rd10, %rd33;
	st.global.f32 	[%rd35], %f11;
	add.s32 	%r21, %r1, 80000;
	mul.wide.u32 	%rd36, %r21, 4;
	add.s64 	%rd37, %rd11, %rd36;
	ld.global.f32 	%f12, [%rd37];
	add.s64 	%rd38, %rd10, %rd36;
	st.global.f32 	[%rd38], %f12;
	add.s32 	%r22, %r1, 90000;
	mul.wide.u32 	%rd39, %r22, 4;
	add.s64 	%rd40, %rd11, %rd39;
	ld.global.f32 	%f13, [%rd40];
	add.s64 	%rd41, %rd10, %rd39;
	st.global.f32 	[%rd41], %f13;
	add.s32 	%r23, %r1, 100000;
	mul.wide.u32 	%rd42, %r23, 4;
	add.s64 	%rd43, %rd11, %rd42;
	ld.global.f32 	%f14, [%rd43];
	add.s64 	%rd44, %rd10, %rd42;
	st.global.f32 	[%rd44], %f14;
	add.s32 	%r24, %r1, 110000;
	mul.wide.u32 	%rd45, %r24, 4;
	add.s64 	%rd46, %rd11, %rd45;
	ld.global.f32 	%f15, [%rd46];
	add.s64 	%rd47, %rd10, %rd45;
	st.global.f32 	[%rd47], %f15;
	add.s32 	%r25, %r1, 120000;
	mul.wide.u32 	%rd48, %r25, 4;
	add.s64 	%rd49, %rd11, %rd48;
	ld.global.f32 	%f16, [%rd49];
	add.s64 	%rd50, %rd10, %rd48;
	st.global.f32 	[%rd50], %f16;
	add.s32 	%r26, %r1, 130000;
	mul.wide.u32 	%rd51, %r26, 4;
	add.s64 	%rd52, %rd11, %rd51;
	ld.global.f32 	%f17, [%rd52];
	add.s64 	%rd53, %rd10, %rd51;
	st.global.f32 	[%rd53], %f17;
	add.s32 	%r27, %r1, 140000;
	mul.wide.u32 	%rd54, %r27, 4;
	add.s64 	%rd55, %rd11, %rd54;
	ld.global.f32 	%f18, [%rd55];
	add.s64 	%rd56, %rd10, %rd54;
	st.global.f32 	[%rd56], %f18;
	add.s32 	%r28, %r1, 150000;
	mul.wide.u32 	%rd57, %r28, 4;
	add.s64 	%rd58, %rd11, %rd57;
	ld.global.f32 	%f19, [%rd58];
	add.s64 	%rd59, %rd10, %rd57;
	st.global.f32 	[%rd59], %f19;
	add.s32 	%r29, %r1, 160000;
	mul.wide.u32 	%rd60, %r29, 4;
	add.s64 	%rd61, %rd11, %rd60;
	ld.global.f32 	%f20, [%rd61];
	add.s64 	%rd62, %rd10, %rd60;
	st.global.f32 	[%rd62], %f20;
	add.s32 	%r30, %r1, 170000;
	mul.wide.u32 	%rd63, %r30, 4;
	add.s64 	%rd64, %rd11, %rd63;
	ld.global.f32 	%f21, [%rd64];
	add.s64 	%rd65, %rd10, %rd63;
	st.global.f32 	[%rd65], %f21;
	add.s32 	%r31, %r1, 180000;
	mul.wide.u32 	%rd66, %r31, 4;
	add.s64 	%rd67, %rd11, %rd66;
	ld.global.f32 	%f22, [%rd67];
	add.s64 	%rd68, %rd10, %rd66;
	st.global.f32 	[%rd68], %f22;
	add.s32 	%r32, %r1, 190000;
	mul.wide.u32 	%rd69, %r32, 4;
	add.s64 	%rd70, %rd11, %rd69;
	ld.global.f32 	%f23, [%rd70];
	add.s64 	%rd71, %rd10, %rd69;
	st.global.f32 	[%rd71], %f23;
	add.s32 	%r33, %r1, 200000;
	mul.wide.u32 	%rd72, %r33, 4;
	add.s64 	%rd73, %rd11, %rd72;
	ld.global.f32 	%f24, [%rd73];
	add.s64 	%rd74, %rd10, %rd72;
	st.global.f32 	[%rd74], %f24;
	add.s32 	%r34, %r1, 210000;
	mul.wide.u32 	%rd75, %r34, 4;
	add.s64 	%rd76, %rd11, %rd75;
	ld.global.f32 	%f25, [%rd76];
	add.s64 	%rd77, %rd10, %rd75;
	st.global.f32 	[%rd77], %f25;
	add.s32 	%r35, %r1, 220000;
	mul.wide.u32 	%rd78, %r35, 4;
	add.s64 	%rd79, %rd11, %rd78;
	ld.global.f32 	%f26, [%rd79];
	add.s64 	%rd80, %rd10, %rd78;
	st.global.f32 	[%rd80], %f26;
	add.s32 	%r36, %r1, 230000;
	mul.wide.u32 	%rd81, %r36, 4;
	add.s64 	%rd82, %rd11, %rd81;
	ld.global.f32 	%f27, [%rd82];
	add.s64 	%rd83, %rd10, %rd81;
	st.global.f32 	[%rd83], %f27;
	add.s32 	%r37, %r1, 240000;
	mul.wide.u32 	%rd84, %r37, 4;
	add.s64 	%rd85, %rd11, %rd84;
	ld.global.f32 	%f28, [%rd85];
	add.s64 	%rd86, %rd10, %rd84;
	st.global.f32 	[%rd86], %f28;
	add.s32 	%r38, %r1, 250000;
	mul.wide.u32 	%rd87, %r38, 4;
	add.s64 	%rd88, %rd11, %rd87;
	ld.global.f32 	%f29, [%rd88];
	add.s64 	%rd89, %rd10, %rd87;
	st.global.f32 	[%rd89], %f29;
	add.s32 	%r39, %r1, 260000;
	mul.wide.u32 	%rd90, %r39, 4;
	add.s64 	%rd91, %rd11, %rd90;
	ld.global.f32 	%f30, [%rd91];
	add.s64 	%rd92, %rd10, %rd90;
	st.global.f32 	[%rd92], %f30;
	add.s32 	%r40, %r1, 270000;
	mul.wide.u32 	%rd93, %r40, 4;
	add.s64 	%rd94, %rd11, %rd93;
	ld.global.f32 	%f31, [%rd94];
	add.s64 	%rd95, %rd10, %rd93;
	st.global.f32 	[%rd95], %f31;
	add.s32 	%r41, %r1, 280000;
	mul.wide.u32 	%rd96, %r41, 4;
	add.s64 	%rd97, %rd11, %rd96;
	ld.global.f32 	%f32, [%rd97];
	add.s64 	%rd98, %rd10, %rd96;
	st.global.f32 	[%rd98], %f32;
	add.s32 	%r42, %r1, 290000;
	mul.wide.u32 	%rd99, %r42, 4;
	add.s64 	%rd100, %rd11, %rd99;
	ld.global.f32 	%f33, [%rd100];
	add.s64 	%rd101, %rd10, %rd99;
	st.global.f32 	[%rd101], %f33;
	add.s32 	%r43, %r1, 300000;
	mul.wide.u32 	%rd102, %r43, 4;
	add.s64 	%rd103, %rd11, %rd102;
	ld.global.f32 	%f34, [%rd103];
	add.s64 	%rd104, %rd10, %rd102;
	st.global.f32 	[%rd104], %f34;
	add.s32 	%r44, %r1, 310000;
	mul.wide.u32 	%rd105, %r44, 4;
	add.s64 	%rd106, %rd11, %rd105;
	ld.global.f32 	%f35, [%rd106];
	add.s64 	%rd107, %rd10, %rd105;
	st.global.f32 	[%rd107], %f35;
	add.s32 	%r45, %r1, 320000;
	mul.wide.u32 	%rd108, %r45, 4;
	add.s64 	%rd109, %rd11, %rd108;
	ld.global.f32 	%f36, [%rd109];
	add.s64 	%rd110, %rd10, %rd108;
	st.global.f32 	[%rd110], %f36;
	add.s32 	%r46, %r1, 330000;
	mul.wide.u32 	%rd111, %r46, 4;
	add.s64 	%rd112, %rd11, %rd111;
	ld.global.f32 	%f37, [%rd112];
	add.s64 	%rd113, %rd10, %rd111;
	st.global.f32 	[%rd113], %f37;
	add.s32 	%r47, %r1, 340000;
	mul.wide.u32 	%rd114, %r47, 4;
	add.s64 	%rd115, %rd11, %rd114;
	ld.global.f32 	%f38, [%rd115];
	add.s64 	%rd116, %rd10, %rd114;
	st.global.f32 	[%rd116], %f38;
	add.s32 	%r48, %r1, 350000;
	mul.wide.u32 	%rd117, %r48, 4;
	add.s64 	%rd118, %rd11, %rd117;
	ld.global.f32 	%f39, [%rd118];
	add.s64 	%rd119, %rd10, %rd117;
	st.global.f32 	[%rd119], %f39;
	add.s32 	%r49, %r1, 360000;
	mul.wide.u32 	%rd120, %r49, 4;
	add.s64 	%rd121, %rd11, %rd120;
	ld.global.f32 	%f40, [%rd121];
	add.s64 	%rd122, %rd10, %rd120;
	st.global.f32 	[%rd122], %f40;
	add.s32 	%r50, %r1, 370000;
	mul.wide.u32 	%rd123, %r50, 4;
	add.s64 	%rd124, %rd11, %rd123;
	ld.global.f32 	%f41, [%rd124];
	add.s64 	%rd125, %rd10, %rd123;
	st.global.f32 	[%rd125], %f41;
	add.s32 	%r51, %r1, 380000;
	mul.wide.u32 	%rd126, %r51, 4;
	add.s64 	%rd127, %rd11, %rd126;
	ld.global.f32 	%f42, [%rd127];
	add.s64 	%rd128, %rd10, %rd126;
	st.global.f32 	[%rd128], %f42;
	add.s32 	%r52, %r1, 390000;
	mul.wide.u32 	%rd129, %r52, 4;
	add.s64 	%rd130, %rd11, %rd129;
	ld.global.f32 	%f43, [%rd130];
	add.s64 	%rd131, %rd10, %rd129;
	st.global.f32 	[%rd131], %f43;
	add.s32 	%r53, %r1, 400000;
	mul.wide.u32 	%rd132, %r53, 4;
	add.s64 	%rd133, %rd11, %rd132;
	ld.global.f32 	%f44, [%rd133];
	add.s64 	%rd134, %rd10, %rd132;
	st.global.f32 	[%rd134], %f44;
	add.s32 	%r54, %r1, 410000;
	mul.wide.u32 	%rd135, %r54, 4;
	add.s64 	%rd136, %rd11, %rd135;
	ld.global.f32 	%f45, [%rd136];
	add.s64 	%rd137, %rd10, %rd135;
	st.global.f32 	[%rd137], %f45;
	add.s32 	%r55, %r1, 420000;
	mul.wide.u32 	%rd138, %r55, 4;
	add.s64 	%rd139, %rd11, %rd138;
	ld.global.f32 	%f46, [%rd139];
	add.s64 	%rd140, %rd10, %rd138;
	st.global.f32 	[%rd140], %f46;
	add.s32 	%r56, %r1, 430000;
	mul.wide.u32 	%rd141, %r56, 4;
	add.s64 	%rd142, %rd11, %rd141;
	ld.global.f32 	%f47, [%rd142];
	add.s64 	%rd143, %rd10, %rd141;
	st.global.f32 	[%rd143], %f47;
	add.s32 	%r57, %r1, 440000;
	mul.wide.u32 	%rd144, %r57, 4;
	add.s64 	%rd145, %rd11, %rd144;
	ld.global.f32 	%f48, [%rd145];
	add.s64 	%rd146, %rd10, %rd144;
	st.global.f32 	[%rd146], %f48;
	add.s32 	%r58, %r1, 450000;
	mul.wide.u32 	%rd147, %r58, 4;
	add.s64 	%rd148, %rd11, %rd147;
	ld.global.f32 	%f49, [%rd148];
	add.s64 	%rd149, %rd10, %rd147;
	st.global.f32 	[%rd149], %f49;
	add.s32 	%r59, %r1, 460000;
	mul.wide.u32 	%rd150, %r59, 4;
	add.s64 	%rd151, %rd11, %rd150;
	ld.global.f32 	%f50, [%rd151];
	add.s64 	%rd152, %rd10, %rd150;
	st.global.f32 	[%rd152], %f50;
	add.s32 	%r60, %r1, 470000;
	mul.wide.u32 	%rd153, %r60, 4;
	add.s64 	%rd154, %rd11, %rd153;
	ld.global.f32 	%f51, [%rd154];
	add.s64 	%rd155, %rd10, %rd153;
	st.global.f32 	[%rd155], %f51;
	add.s32 	%r61, %r1, 480000;
	mul.wide.u32 	%rd156, %r61, 4;
	add.s64 	%rd157, %rd11, %rd156;
	ld.global.f32 	%f52, [%rd157];
	add.s64 	%rd158, %rd10, %rd156;
	st.global.f32 	[%rd158], %f52;
	add.s32 	%r62, %r1, 490000;
	mul.wide.u32 	%rd159, %r62, 4;
	add.s64 	%rd160, %rd11, %rd159;
	ld.global.f32 	%f53, [%rd160];
	add.s64 	%rd161, %rd10, %rd159;
	st.global.f32 	[%rd161], %f53;
	bar.sync 	0;
$L__BB1_2:
	ret;

}
	// .globl	_Z15get_Best_KernelPfS_S_S_
.visible .entry _Z15get_Best_KernelPfS_S_S_(
	.param .u64 .ptr .align 1 _Z15get_Best_KernelPfS_S_S__param_0,
	.param .u64 .ptr .align 1 _Z15get_Best_KernelPfS_S_S__param_1,
	.param .u64 .ptr .align 1 _Z15get_Best_KernelPfS_S_S__param_2,
	.param .u64 .ptr .align 1 _Z15get_Best_KernelPfS_S_S__param_3
)
{
	.reg .pred 	%p<6>;
	.reg .b32 	%r<60>;
	.reg .b32 	%f<12>;
	.reg .b64 	%rd<24>;
	// demoted variable
	.shared .align 4 .b8 _ZZ15get_Best_KernelPfS_S_S_E2Ds[400];
	// demoted variable
	.shared .align 4 .b8 _ZZ15get_Best_KernelPfS_S_S_E2Fs[400];
	// demoted variable
	.shared .align 4 .b8 _ZZ15get_Best_KernelPfS_S_S_E2Rs[400];
	ld.param.u64 	%rd5, [_Z15get_Best_KernelPfS_S_S__param_0];
	ld.param.u64 	%rd6, [_Z15get_Best_KernelPfS_S_S__param_1];
	ld.param.u64 	%rd7, [_Z15get_Best_KernelPfS_S_S__param_2];
	ld.param.u64 	%rd8, [_Z15get_Best_KernelPfS_S_S__param_3];
	cvta.to.global.u64 	%rd9, %rd8;
	cvta.to.global.u64 	%rd1, %rd7;
	mov.u32 	%r19, %ctaid.x;
	mov.u32 	%r20, %ctaid.y;
	mov.u32 	%r1, %tid.x;
	mov.u32 	%r2, %tid.y;
	mov.u32 	%r21, %ntid.x;
	mad.lo.s32 	%r22, %r19, %r21, %r1;
	mov.u32 	%r23, %ntid.y;
	mad.lo.s32 	%r24, %r20, %r23, %r2;
	mad.lo.s32 	%r58, %r24, 100, %r22;
	mul.wide.u32 	%rd10, %r58, 4;
	add.s64 	%rd11, %rd1, %rd10;
	ld.global.f32 	%f4, [%rd11];
	mov.u32 	%r25, _ZZ15get_Best_KernelPfS_S_S_E2Ds;
	mad.lo.s32 	%r26, %r2, 40, %r25;
	shl.b32 	%r27, %r1, 2;
	add.s32 	%r28, %r26, %r27;
	st.shared.f32 	[%r28], %f4;
	bar.sync 	0;
	add.s64 	%rd2, %rd9, %rd10;
	ld.global.f32 	%f5, [%rd2];
	ld.shared.f32 	%f1, [%r28];
	setp.leu.f32 	%p1, %f5, %f1;
	mov.b32 	%r53, 0;
	mov.u32 	%r54, %r53;
	@%p1 bra 	$L__BB2_2;
	st.global.f32 	[%rd2], %f1;
	bar.sync 	0;
	mov.b32 	%r54, 1;
	mov.u32 	%r53, %r58;
$L__BB2_2:
	add.s32 	%r30, %r58, 9999;
	mul.hi.u32 	%r31, %r30, -776530087;
	shr.u32 	%r32, %r31, 13;
	mul.lo.s32 	%r33, %r32, 10000;
	sub.s32 	%r6, %r30, %r33;
	mul.wide.u32 	%rd12, %r6, 4;
	add.s64 	%rd13, %rd1, %rd12;
	ld.global.f32 	%f6, [%rd13];
	mov.u32 	%r34, _ZZ15get_Best_KernelPfS_S_S_E2Fs;
	mad.lo.s32 	%r35, %r2, 40, %r34;
	add.s32 	%r37, %r35, %r27;
	st.shared.f32 	[%r37], %f6;
	bar.sync 	0;
	ld.global.f32 	%f7, [%rd2];
	ld.shared.f32 	%f2, [%r37];
	setp.leu.f32 	%p2, %f7, %f2;
	@%p2 bra 	$L__BB2_4;
	st.global.f32 	[%rd2], %f2;
	bar.sync 	0;
	mov.b32 	%r54, 1;
	mov.u32 	%r53, %r6;
$L__BB2_4:
	add.s32 	%r39, %r58, 1;
	mul.hi.u32 	%r40, %r39, -776530087;
	shr.u32 	%r41, %r40, 13;
	mul.lo.s32 	%r42, %r41, 10000;
	sub.s32 	%r9, %r39, %r42;
	mul.wide.u32 	%rd14, %r9, 4;
	add.s64 	%rd15, %rd1, %rd14;
	ld.global.f32 	%f8, [%rd15];
	mov.u32 	%r43, _ZZ15get_Best_KernelPfS_S_S_E2Rs;
	mad.lo.s32 	%r44, %r2, 40, %r43;
	add.s32 	%r46, %r44, %r27;
	st.shared.f32 	[%r46], %f8;
	bar.sync 	0;
	ld.global.f32 	%f9, [%rd2];
	ld.shared.f32 	%f3, [%r46];
	setp.leu.f32 	%p3, %f9, %f3;
	@%p3 bra 	$L__BB2_6;
	st.global.f32 	[%rd2], %f3;
	bar.sync 	0;
	mov.b32 	%r54, 1;
	mov.u32 	%r53, %r9;
$L__BB2_6:
	setp.eq.s32 	%p4, %r54, 0;
	@%p4 bra 	$L__BB2_9;
	cvta.to.global.u64 	%rd3, %rd6;
	cvta.to.global.u64 	%rd4, %rd5;
	mov.b32 	%r59, 10000;
$L__BB2_8:
	add.s32 	%r49, %r53, 10000;
	mul.wide.u32 	%rd16, %r53, 4;
	add.s64 	%rd17, %rd4, %rd16;
	ld.global.f32 	%f10, [%rd17];
	add.s32 	%r50, %r58, 10000;
	mul.wide.u32 	%rd18, %r58, 4;
	add.s64 	%rd19, %rd3, %rd18;
	st.global.f32 	[%rd19], %f10;
	mul.wide.u32 	%rd20, %r49, 4;
	add.s64 	%rd21, %rd4, %rd20;
	ld.global.f32 	%f11, [%rd21];
	mul.wide.u32 	%rd22, %r50, 4;
	add.s64 	%rd23, %rd3, %rd22;
	st.global.f32 	[%rd23], %f11;
	add.s32 	%r59, %r59, 20000;
	add.s32 	%r58, %r58, 20000;
	add.s32 	%r53, %r53, 20000;
	setp.ne.s32 	%p5, %r59, 510000;
	@%p5 bra 	$L__BB2_8;
$L__BB2_9:
	ret;

}
	// .globl	_Z16update_VP_kernelPfS_S_S_S_jjff
.visible .entry _Z16update_VP_kernelPfS_S_S_S_jjff(
	.param .u64 .ptr .align 1 _Z16update_VP_kernelPfS_S_S_S_jjff_param_0,
	.param .u64 .ptr .align 1 _Z16update_VP_kernelPfS_S_S_S_jjff_param_1,
	.param .u64 .ptr .align 1 _Z16update_VP_kernelPfS_S_S_S_jjff_param_2,
	.param .u64 .ptr .align 1 _Z16update_VP_kernelPfS_S_S_S_jjff_param_3,
	.param .u64 .ptr .align 1 _Z16update_VP_kernelPfS_S_S_S_jjff_param_4,
	.param .u32 _Z16update_VP_kernelPfS_S_S_S_jjff_param_5,
	.param .u32 _Z16update_VP_kernelPfS_S_S_S_jjff_param_6,
	.param .f32 _Z16update_VP_kernelPfS_S_S_S_jjff_param_7,
	.param .f32 _Z16update_VP_kernelPfS_S_S_S_jjff_param_8
)
{
	.reg .pred 	%p<10>;
	.reg .b32 	%r<49>;
	.reg .b32 	%f<62>;
	.reg .b64 	%rd<29>;
	// demoted variable
	.shared .align 4 .b8 _ZZ16update_VP_kernelPfS_S_S_S_jjffE2Us[400];
	// demoted variable
	.shared .align 4 .b8 _ZZ16update_VP_kernelPfS_S_S_S_jjffE2Ps[400];
	// demoted variable
	.shared .align 4 .b8 _ZZ16update_VP_kernelPfS_S_S_S_jjffE2Ds[400];
	// demoted variable
	.shared .align 4 .b8 _ZZ16update_VP_kernelPfS_S_S_S_jjffE2Rs[400];
	// demoted variable
	.shared .align 4 .b8 _ZZ16update_VP_kernelPfS_S_S_S_jjffE2Fs[400];
	ld.param.u64 	%rd10, [_Z16update_VP_kernelPfS_S_S_S_jjff_param_0];
	ld.param.u64 	%rd11, [_Z16update_VP_kernelPfS_S_S_S_jjff_param_1];
	ld.param.u64 	%rd12, [_Z16update_VP_kernelPfS_S_S_S_jjff_param_2];
	ld.param.u64 	%rd13, [_Z16update_VP_kernelPfS_S_S_S_jjff_param_3];
	ld.param.u64 	%rd14, [_Z16update_VP_kernelPfS_S_S_S_jjff_param_4];
	ld.param.u32 	%r18, [_Z16update_VP_kernelPfS_S_S_S_jjff_param_5];
	ld.param.u32 	%r19, [_Z16update_VP_kernelPfS_S_S_S_jjff_param_6];
	ld.param.f32 	%f3, [_Z16update_VP_kernelPfS_S_S_S_jjff_param_8];
	cvta.to.global.u64 	%rd1, %rd14;
	cvta.to.global.u64 	%rd2, %rd13;
	cvta.to.global.u64 	%rd3, %rd10;
	cvta.to.global.u64 	%rd4, %rd12;
	cvta.to.global.u64 	%rd5, %rd11;
	mov.u32 	%r20, %ctaid.x;
	mov.u32 	%r21, %ctaid.y;
	mov.u32 	%r22, %tid.x;
	mov.u32 	%r23, %tid.y;
	mov.u32 	%r24, %ntid.x;
	mov.u32 	%r25, %ntid.y;
	mad.lo.s32 	%r26, %r21, %r25, %r23;
	mul.lo.s32 	%r27, %r23, 40;
	mov.u32 	%r28, _ZZ16update_VP_kernelPfS_S_S_S_jjffE2Us;
	add.s32 	%r29, %r28, %r27;
	shl.b32 	%r30, %r22, 2;
	add.s32 	%r1, %r29, %r30;
	mov.u32 	%r31, _ZZ16update_VP_kernelPfS_S_S_S_jjffE2Ps;
	add.s32 	%r32, %r31, %r27;
	add.s32 	%r2, %r32, %r30;
	mov.u32 	%r33, _ZZ16update_VP_kernelPfS_S_S_S_jjffE2Ds;
	add.s32 	%r34, %r33, %r27;
	add.s32 	%r3, %r34, %r30;
	mov.u32 	%r35, _ZZ16update_VP_kernelPfS_S_S_S_jjffE2Fs;
	add.s32 	%r36, %r35, %r27;
	add.s32 	%r4, %r36, %r30;
	mov.u32 	%r37, _ZZ16update_VP_kernelPfS_S_S_S_jjffE2Rs;
	add.s32 	%r38, %r37, %r27;
	add.s32 	%r5, %r38, %r30;
	neg.f32 	%f1, %f3;
	mad.lo.s32 	%r39, %r20, %r24, %r22;
	mad.lo.s32 	%r45, %r26, 100, %r39;
	add.s32 	%r40, %r45, %r18;
	add.s32 	%r47, %r40, 10000;
	add.s32 	%r41, %r45, %r19;
	add.s32 	%r46, %r41, 10000;
	mov.b32 	%r48, 10000;
$L__BB3_1:
	ld.param.f32 	%f60, [_Z16update_VP_kernelPfS_S_S_S_jjff_param_7];
	mul.wide.u32 	%rd15, %r45, 4;
	add.s64 	%rd6, %rd5, %rd15;
	ld.global.f32 	%f4, [%rd6];
	st.shared.f32 	[%r1], %f4;
	bar.sync 	0;
	add.s64 	%rd16, %rd4, %rd15;
	ld.global.f32 	%f5, [%rd16];
	st.shared.f32 	[%r2], %f5;
	bar.sync 	0;
	add.s64 	%rd7, %rd3, %rd15;
	ld.global.f32 	%f6, [%rd7];
	st.shared.f32 	[%r3], %f6;
	bar.sync 	0;
	add.s64 	%rd17, %rd2, %rd15;
	ld.global.f32 	%f7, [%rd17];
	st.shared.f32 	[%r4], %f7;
	bar.sync 	0;
	add.s32 	%r42, %r47, -10000;
	mul.wide.u32 	%rd18, %r42, 4;
	add.s64 	%rd19, %rd1, %rd18;
	ld.global.f32 	%f8, [%rd19];
	st.shared.f32 	[%r5], %f8;
	bar.sync 	0;
	ld.shared.f32 	%f9, [%r2];
	ld.shared.f32 	%f10, [%r3];
	sub.f32 	%f11, %f9, %f10;
	ld.shared.f32 	%f12, [%r5];
	ld.shared.f32 	%f13, [%r1];
	fma.rn.f32 	%f14, %f11, %f12, %f13;
	st.shared.f32 	[%r1], %f14;
	bar.sync 	0;
	add.s32 	%r43, %r46, -10000;
	mul.wide.u32 	%rd20, %r43, 4;
	add.s64 	%rd21, %rd1, %rd20;
	ld.global.f32 	%f15, [%rd21];
	st.shared.f32 	[%r5], %f15;
	bar.sync 	0;
	ld.shared.f32 	%f16, [%r4];
	ld.shared.f32 	%f17, [%r3];
	sub.f32 	%f18, %f16, %f17;
	ld.shared.f32 	%f19, [%r5];
	ld.shared.f32 	%f20, [%r1];
	fma.rn.f32 	%f21, %f18, %f19, %f20;
	st.shared.f32 	[%r1], %f21;
	bar.sync 	0;
	ld.shared.f32 	%f22, [%r1];
	mul.f32 	%f23, %f60, %f22;
	st.shared.f32 	[%r1], %f23;
	bar.sync 	0;
	ld.shared.f32 	%f24, [%r1];
	setp.leu.f32 	%p1, %f24, %f3;
	@%p1 bra 	$L__BB3_3;
	st.shared.f32 	[%r1], %f3;
$L__BB3_3:
	bar.sync 	0;
	ld.shared.f32 	%f25, [%r1];
	setp.geu.f32 	%p2, %f25, %f1;
	@%p2 bra 	$L__BB3_5;
	st.shared.f32 	[%r1], %f1;
$L__BB3_5:
	bar.sync 	0;
	ld.shared.f32 	%f26, [%r1];
	ld.global.f32 	%f27, [%rd7];
	add.f32 	%f28, %f26, %f27;
	st.global.f32 	[%rd7], %f28;
	bar.sync 	0;
	ld.shared.f32 	%f29, [%r1];
	st.global.f32 	[%rd6], %f29;
	bar.sync 	0;
	ld.global.f32 	%f30, [%rd7];
	setp.leu.f32 	%p3, %f30, %f3;
	@%p3 bra 	$L__BB3_7;
	st.global.f32 	[%rd7], %f3;
$L__BB3_7:
	bar.sync 	0;
	ld.global.f32 	%f31, [%rd7];
	setp.geu.f32 	%p4, %f31, %f1;
	@%p4 bra 	$L__BB3_9;
	st.global.f32 	[%rd7], %f1;
$L__BB3_9:
	ld.param.f32 	%f61, [_Z16update_VP_kernelPfS_S_S_S_jjff_param_7];
	bar.sync 	0;
	add.s32 	%r44, %r45, 10000;
	mul.wide.u32 	%rd22, %r44, 4;
	add.s64 	%rd8, %rd5, %rd22;
	ld.global.f32 	%f32, [%rd8];
	st.shared.f32 	[%r1], %f32;
	bar.sync 	0;
	add.s64 	%rd23, %rd4, %rd22;
	ld.global.f32 	%f33, [%rd23];
	st.shared.f32 	[%r2], %f33;
	bar.sync 	0;
	add.s64 	%rd9, %rd3, %rd22;
	ld.global.f32 	%f34, [%rd9];
	st.shared.f32 	[%r3], %f34;
	bar.sync 	0;
	add.s64 	%rd24, %rd2, %rd22;
	ld.global.f32 	%f35, [%rd24];
	st.shared.f32 	[%r4], %f35;
	bar.sync 	0;
	mul.wide.u32 	%rd25, %r47, 4;
	add.s64 	%rd26, %rd1, %rd25;
	ld.global.f32 	%f36, [%rd26];
	st.shared.f32 	[%r5], %f36;
	bar.sync 	0;
	ld.shared.f32 	%f37, [%r2];
	ld.shared.f32 	%f38, [%r3];
	sub.f32 	%f39, %f37, %f38;
	ld.shared.f32 	%f40, [%r5];
	ld.shared.f32 	%f41, [%r1];
	fma.rn.f32 	%f42, %f39, %f40, %f41;
	st.shared.f32 	[%r1], %f42;
	bar.sync 	0;
	mul.wide.u32 	%rd27, %r46, 4;
	add.s64 	%rd28, %rd1, %rd27;
	ld.global.f32 	%f43, [%rd28];
	st.shared.f32 	[%r5], %f43;
	bar.sync 	0;
	ld.shared.f32 	%f44, [%r4];
	ld.shared.f32 	%f45, [%r3];
	sub.f32 	%f46, %f44, %f45;
	ld.shared.f32 	%f47, [%r5];
	ld.shared.f32 	%f48, [%r1];
	fma.rn.f32 	%f49, %f46, %f47, %f48;
	st.shared.f32 	[%r1], %f49;
	bar.sync 	0;
	ld.shared.f32 	%f50, [%r1];
	mul.f32 	%f51, %f61, %f50;
	st.shared.f32 	[%r1], %f51;
	bar.sync 	0;
	ld.shared.f32 	%f52, [%r1];
	setp.leu.f32 	%p5, %f52, %f3;
	@%p5 bra 	$L__BB3_11;
	st.shared.f32 	[%r1], %f3;
$L__BB3_11:
	bar.sync 	0;
	ld.shared.f32 	%f53, [%r1];
	setp.geu.f32 	%p6, %f53, %f1;
	@%p6 bra 	$L__BB3_13;
	st.shared.f32 	[%r1], %f1;
$L__BB3_13:
	bar.sync 	0;
	ld.shared.f32 	%f54, [%r1];
	ld.global.f32 	%f55, [%rd9];
	add.f32 	%f56, %f54, %f55;
	st.global.f32 	[%rd9], %f56;
	bar.sync 	0;
	ld.shared.f32 	%f57, [%r1];
	st.global.f32 	[%rd8], %f57;
	bar.sync 	0;
	ld.global.f32 	%f58, [%rd9];
	setp.leu.f32 	%p7, %f58, %f3;
	@%p7 bra 	$L__BB3_15;
	st.global.f32 	[%rd9], %f3;
$L__BB3_15:
	bar.sync 	0;
	ld.global.f32 	%f59, [%rd9];
	setp.geu.f32 	%p8, %f59, %f1;
	@%p8 bra 	$L__BB3_17;
	st.global.f32 	[%rd9], %f1;
$L__BB3_17:
	bar.sync 	0;
	add.s32 	%r48, %r48, 20000;
	add.s32 	%r47, %r47, 20000;
	add.s32 	%r46, %r46, 20000;
	add.s32 	%r45, %r45, 20000;
	setp.ne.s32 	%p9, %r48, 510000;
	@%p9 bra 	$L__BB3_1;
	ret;

}
.func  (.param .align 16 .b8 func_retval0[16]) __internal_trig_reduction_slowpathd(
	.param .b64 __internal_trig_reduction_slowpathd_param_0
)
{
	.local .align 8 .b8 	__local_depot4[40];
	.reg .b64 	%SP;
	.reg .b64 	%SPL;
	.reg .pred 	%p<10>;
	.reg .b32 	%r<47>;
	.reg .b64 	%rd<74>;
	.reg .b64 	%fd<5>;

	mov.u64 	%SPL, __local_depot4;
	ld.param.f64 	%fd4, [__internal_trig_reduction_slowpathd_param_0];
	add.u64 	%rd1, %SPL, 0;
	{
	.reg .b32 %temp; 
	mov.b64 	{%temp, %r1}, %fd4;
	}
	shr.u32 	%r2, %r1, 20;
	and.b32  	%r3, %r2, 2047;
	setp.eq.s32 	%p1, %r3, 2047;
	mov.b32 	%r46, 0;
	@%p1 bra 	$L__BB4_9;
	add.s32 	%r20, %r3, -1024;
	mov.b64 	%rd20, %fd4;
	shl.b64 	%rd2, %rd20, 11;
	shr.u32 	%r4, %r20, 6;
	sub.s32 	%r45, 15, %r4;
	sub.s32 	%r21, 19, %r4;
	setp.lt.u32 	%p2, %r20, 128;
	selp.b32 	%r6, 18, %r21, %p2;
	setp.ge.s32 	%p3, %r45, %r6;
	mov.b64 	%rd70, 0;
	@%p3 bra 	$L__BB4_4;
	add.s32 	%r23, %r6, %r4;
	neg.s32 	%r43, %r23;
	or.b64  	%rd3, %rd2, -9223372036854775808;
	mov.b64 	%rd70, 0;
	mov.b32 	%r42, 0;
	mov.u64 	%rd25, __cudart_i2opi_d;
	mov.u32 	%r44, %r45;
$L__BB4_3:
	.pragma "nounroll";
	mul.wide.s32 	%rd22, %r42, 8;
	add.s64 	%rd23, %rd1, %rd22;
	mul.wide.s32 	%rd24, %r44, 8;
	add.s64 	%rd26, %rd25, %rd24;
	ld.global.nc.u64 	%rd27, [%rd26];
	{
	.reg .u32 %r0, %r1, %r2, %r3, %alo, %ahi, %blo, %bhi, %clo, %chi;
	mov.b64 	{%alo,%ahi}, %rd27;
	mov.b64 	{%blo,%bhi}, %rd3;
	mov.b64 	{%clo,%chi}, %rd70;
	mad.lo.cc.u32 	%r0, %alo, %blo, %clo;
	madc.hi.cc.u32 	%r1, %alo, %blo, %chi;
	madc.hi.u32 	%r2, %alo, %bhi, 0;
	mad.lo.cc.u32 	%r1, %alo, %bhi, %r1;
	madc.hi.cc.u32 	%r2, %ahi, %blo, %r2;
	madc.hi.u32 	%r3, %ahi, %bhi, 0;
	mad.lo.cc.u32 	%r1, %ahi, %blo, %r1;
	madc.lo.cc.u32 	%r2, %ahi, %bhi, %r2;
	addc.u32 	%r3, %r3, 0;
	mov.b64 	%rd28, {%r0,%r1};
	mov.b64 	%rd70, {%r2,%r3};
	}
	st.local.u64 	[%rd23], %rd28;
	add.s32 	%r44, %r44, 1;
	add.s32 	%r43, %r43, 1;
	add.s32 	%r42, %r42, 1;
	setp.ne.s32 	%p4, %r43, -15;
	mov.u32 	%r45, %r6;
	@%p4 bra 	$L__BB4_3;
$L__BB4_4:
	cvt.s64.s32 	%rd29, %r45;
	cvt.u64.u32 	%rd30, %r4;
	add.s64 	%rd31, %rd30, %rd29;
	shl.b64 	%rd32, %rd31, 3;
	add.s64 	%rd33, %rd1, %rd32;
	st.local.u64 	[%rd33+-120], %rd70;
	and.b32  	%r15, %r2, 63;
	ld.local.u64 	%rd72, [%rd1+16];
	ld.local.u64 	%rd71, [%rd1+24];
	setp.eq.s32 	%p5, %r15, 0;
	@%p5 bra 	$L__BB4_6;
	shl.b64 	%rd34, %rd71, %r15;
	shr.u64 	%rd35, %rd72, 1;
	xor.b32  	%r24, %r15, 63;
	shr.u64 	%rd36, %rd35, %r24;
	or.b64  	%rd71, %rd34, %rd36;
	ld.local.u64 	%rd37, [%rd1+8];
	shl.b64 	%rd38, %rd72, %r15;
	shr.u64 	%rd39, %rd37, 1;
	shr.u64 	%rd40, %rd39, %r24;
	or.b64  	%rd72, %rd38, %rd40;
$L__BB4_6:
	and.b32  	%r25, %r1, -2147483648;
	shr.u64 	%rd41, %rd71, 62;
	cvt.u32.u64 	%r26, %rd41;
	mov.b64 	{%r27, %r28}, %rd71;
	mov.b64 	{%r29, %r30}, %rd72;
	shf.l.wrap.b32 	%r31, %r30, %r27, 2;
	shf.l.wrap.b32 	%r32, %r27, %r28, 2;
	mov.b64 	%rd42, {%r31, %r32};
	shl.b64 	%rd43, %rd72, 2;
	shr.u64 	%rd44, %rd42, 63;
	cvt.u32.u64 	%r33, %rd44;
	add.s32 	%r34, %r33, %r26;
	setp.eq.s32 	%p6, %r25, 0;
	neg.s32 	%r35, %r34;
	selp.b32 	%r46, %r34, %r35, %p6;
	setp.gt.s64 	%p7, %rd42, -1;
	mov.b64 	%rd45, 0;
	{
	.reg .u32 %r0, %r1, %r2, %r3, %a0, %a1, %a2, %a3, %b0, %b1, %b2, %b3;
	mov.b64 	{%a0,%a1}, %rd45;
	mov.b64 	{%a2,%a3}, %rd45;
	mov.b64 	{%b0,%b1}, %rd43;
	mov.b64 	{%b2,%b3}, %rd42;
	sub.cc.u32 	%r0, %a0, %b0;
	subc.cc.u32 	%r1, %a1, %b1;
	subc.cc.u32 	%r2, %a2, %b2;
	subc.u32 	%r3, %a3, %b3;
	mov.b64 	%rd46, {%r0,%r1};
	mov.b64 	%rd47, {%r2,%r3};
	}
	xor.b32  	%r36, %r25, -2147483648;
	selp.b64 	%rd73, %rd42, %rd47, %p7;
	selp.b64 	%rd14, %rd43, %rd46, %p7;
	selp.b32 	%r17, %r25, %r36, %p7;
	clz.b64 	%r37, %rd73;
	cvt.u64.u32 	%rd15, %r37;
	setp.eq.s32 	%p8, %r37, 0;
	@%p8 bra 	$L__BB4_8;
	cvt.u32.u64 	%r38, %rd15;
	and.b32  	%r39, %r38, 63;
	shl.b64 	%rd48, %rd73, %r39;
	shr.u64 	%rd49, %rd14, 1;
	not.b32 	%r40, %r38;
	and.b32  	%r41, %r40, 63;
	shr.u64 	%rd50, %rd49, %r41;
	or.b64  	%rd73, %rd48, %rd50;
$L__BB4_8:
	mov.b64 	%rd51, -3958705157555305931;
	{
	.reg .u32 %r0, %r1, %r2, %r3, %alo, %ahi, %blo, %bhi;
	mov.b64 	{%alo,%ahi}, %rd73;
	mov.b64 	{%blo,%bhi}, %rd51;
	mul.lo.u32 	%r0, %alo, %blo;
	mul.hi.u32 	%r1, %alo, %blo;
	mad.lo.cc.u32 	%r1, %alo, %bhi, %r1;
	madc.hi.u32 	%r2, %alo, %bhi, 0;
	mad.lo.cc.u32 	%r1, %ahi, %blo, %r1;
	madc.hi.cc.u32 	%r2, %ahi, %blo, %r2;
	madc.hi.u32 	%r3, %ahi, %bhi, 0;
	mad.lo.cc.u32 	%r2, %ahi, %bhi, %r2;
	addc.u32 	%r3, %r3, 0;
	mov.b64 	%rd52, {%r0,%r1};
	mov.b64 	%rd53, {%r2,%r3};
	}
	setp.gt.s64 	%p9, %rd53, 0;
	{
	.reg .u32 %r0, %r1, %r2, %r3, %a0, %a1, %a2, %a3, %b0, %b1, %b2, %b3;
	mov.b64 	{%a0,%a1}, %rd52;
	mov.b64 	{%a2,%a3}, %rd53;
	mov.b64 	{%b0,%b1}, %rd52;
	mov.b64 	{%b2,%b3}, %rd53;
	add.cc.u32 	%r0, %a0, %b0;
	addc.cc.u32 	%r1, %a1, %b1;
	addc.cc.u32 	%r2, %a2, %b2;
	addc.u32 	%r3, %a3, %b3;
	mov.b64 	%rd54, {%r0,%r1};
	mov.b64 	%rd55, {%r2,%r3};
	}
	selp.b64 	%rd56, %rd55, %rd53, %p9;
	selp.s64 	%rd57, -1, 0, %p9;
	sub.s64 	%rd58, %rd57, %rd15;
	cvt.u64.u32 	%rd59, %r17;
	shl.b64 	%rd60, %rd59, 32;
	add.s64 	%rd61, %rd56, 1;
	shr.u64 	%rd62, %rd61, 10;
	add.s64 	%rd63, %rd62, 1;
	shr.u64 	%rd64, %rd63, 1;
	shl.b64 	%rd65, %rd58, 52;
	add.s64 	%rd66, %rd65, %rd64;
	add.s64 	%rd67, %rd66, 4602678819172646912;
	or.b64  	%rd68, %rd67, %rd60;
	mov.b64 	%fd4, %rd68;
$L__BB4_9:
	st.param.f64 	[func_retval0], %fd4;
	st.param.b32 	[func_retval0+8], %r46;
	ret;

}


// ===== COMPILED SASS (sm_100) =====

	.target	sm_100

	.elftype	@"ET_EXEC"


//--------------------- .note.nv.tkinfo           --------------------------
	.section	.note.nv.tkinfo,"",@"SHT_NOTE"
	.sectionflags	@"SHF_NOTE_NV_TKINFO"
	.tkinfo
        /*0018*/ 	.word	0x00000002
        /*0030*/ 	.string	""
        /*0030*/ 	.string	"ptxas"
        /*0030*/ 	.string	"Cuda compilation tools, release 13.0, V13.0.88"
        /*0030*/ 	.string	"Build cuda_13.0.r13.0/compiler.36424714_0"
        /*0030*/ 	.string	"-arch sm_100 -m 64 "



//--------------------- .note.nv.cuinfo           --------------------------
	.section	.note.nv.cuinfo,"",@"SHT_NOTE"
	.sectionflags	@"SHF_NOTE_NV_CUINFO"
        /*0018*/ 	.short	0x0002
        /*001a*/ 	.short	0x0064
        /*001c*/ 	.short	0x0082
	.zero		2


//--------------------- .nv.info                  --------------------------
	.section	.nv.info,"",@"SHT_CUDA_INFO"
	.align	4


	//----- nvinfo : EIATTR_REGCOUNT
	.align		4
        /*0000*/ 	.byte	0x04, 0x2f
        /*0002*/ 	.short	(.L_4 - .L_3)
	.align		4
.L_3:
        /*0004*/ 	.word	index@(_Z14Fitness_KernelPfS_j)
        /*0008*/ 	.word	0x00000020


	//----- nvinfo : EIATTR_FRAME_SIZE
	.align		4
.L_4:
        /*000c*/ 	.byte	0x04, 0x11
        /*000e*/ 	.short	(.L_6 - .L_5)
	.align		4
.L_5:
        /*0010*/ 	.word	index@($_Z14Fitness_KernelPfS_j$__internal_trig_reduction_slowpathd)
        /*0014*/ 	.word	0x00000110


	//----- nvinfo : EIATTR_FRAME_SIZE
	.align		4
.L_6:
        /*0018*/ 	.byte	0x04, 0x11
        /*001a*/ 	.short	(.L_8 - .L_7)
	.align		4
.L_7:
        /*001c*/ 	.word	index@($__internal_1_$__cuda_sm3x_div_rn_noftz_f32_slowpath)
        /*0020*/ 	.word	0x00000110


	//----- nvinfo : EIATTR_FRAME_SIZE
	.align		4
.L_8:
        /*0024*/ 	.byte	0x04, 0x11
        /*0026*/ 	.short	(.L_10 - .L_9)
	.align		4
.L_9:
        /*0028*/ 	.word	index@($__internal_0_$__cuda_sm20_sqrt_rn_f32_slowpath)
        /*002c*/ 	.word	0x00000110


	//----- nvinfo : EIATTR_FRAME_SIZE
	.align		4
.L_10:
        /*0030*/ 	.byte	0x04, 0x11
        /*0032*/ 	.short	(.L_12 - .L_11)
	.align		4
.L_11:
        /*0034*/ 	.word	index@(_Z14Fitness_KernelPfS_j)
        /*0038*/ 	.word	0x00000110


	//----- nvinfo : EIATTR_REGCOUNT
	.align		4
.L_12:
        /*003c*/ 	.byte	0x04, 0x2f
        /*003e*/ 	.short	(.L_14 - .L_13)
	.align		4
.L_13:
        /*0040*/ 	.word	index@(_Z23Update_pbFitness_KernelPfS_S_S_)
        /*0044*/ 	.word	0x00000020


	//----- nvinfo : EIATTR_FRAME_SIZE
	.align		4
.L_14:
        /*0048*/ 	.byte	0x04, 0x11
        /*004a*/ 	.short	(.L_16 - .L_15)
	.align		4
.L_15:
        /*004c*/ 	.word	index@(_Z23Update_pbFitness_KernelPfS_S_S_)
        /*0050*/ 	.word	0x00000000


	//----- nvinfo : EIATTR_REGCOUNT
	.align		4
.L_16:
        /*0054*/ 	.byte	0x04, 0x2f
        /*0056*/ 	.short	(.L_18 - .L_17)
	.align		4
.L_17:
        /*0058*/ 	.word	index@(_Z15get_Best_KernelPfS_S_S_)
        /*005c*/ 	.word	0x0000001c


	//----- nvinfo : EIATTR_FRAME_SIZE
	.align		4
.L_18:
        /*0060*/ 	.byte	0x04, 0x11
        /*0062*/ 	.short	(.L_20 - .L_19)
	.align		4
.L_19:
        /*0064*/ 	.word	index@(_Z15get_Best_KernelPfS_S_S_)
        /*0068*/ 	.word	0x00000000


	//----- nvinfo : EIATTR_REGCOUNT
	.align		4
.L_20:
        /*006c*/ 	.byte	0x04, 0x2f
        /*006e*/ 	.short	(.L_22 - .L_21)
	.align		4
.L_21:
        /*0070*/ 	.word	index@(_Z16update_VP_kernelPfS_S_S_S_jjff)
        /*0074*/ 	.word	0x00000020


	//----- nvinfo : EIATTR_FRAME_SIZE
	.align		4
.L_22:
        /*0078*/ 	.byte	0x04, 0x11
        /*007a*/ 	.short	(.L_24 - .L_23)
	.align		4
.L_23:
        /*007c*/ 	.word	index@(_Z16update_VP_kernelPfS_S_S_S_jjff)
        /*0080*/ 	.word	0x00000000


	//----- nvinfo : EIATTR_MIN_STACK_SIZE
	.align		4
.L_24:
        /*0084*/ 	.byte	0x04, 0x12
        /*0086*/ 	.short	(.L_26 - .L_25)
	.align		4
.L_25:
        /*0088*/ 	.word	index@(_Z16update_VP_kernelPfS_S_S_S_jjff)
        /*008c*/ 	.word	0x00000000


	//----- nvinfo : EIATTR_MIN_STACK_SIZE
	.align		4
.L_26:
        /*0090*/ 	.byte	0x04, 0x12
        /*0092*/ 	.short	(.L_28 - .L_27)
	.align		4
.L_27:
        /*0094*/ 	.word	index@(_Z15get_Best_KernelPfS_S_S_)
        /*0098*/ 	.word	0x00000000


	//----- nvinfo : EIATTR_MIN_STACK_SIZE
	.align		4
.L_28:
        /*009c*/ 	.byte	0x04, 0x12
        /*009e*/ 	.short	(.L_30 - .L_29)
	.align		4
.L_29:
        /*00a0*/ 	.word	index@(_Z23Update_pbFitness_KernelPfS_S_S_)
        /*00a4*/ 	.word	0x00000000


	//----- nvinfo : EIATTR_MIN_STACK_SIZE
	.align		4
.L_30:
        /*00a8*/ 	.byte	0x04, 0x12
        /*00aa*/ 	.short	(.L_32 - .L_31)
	.align		4
.L_31:
        /*00ac*/ 	.word	index@(_Z14Fitness_KernelPfS_j)
        /*00b0*/ 	.word	0x00000110
.L_32:


//--------------------- .nv.compat                --------------------------
	.section	.nv.compat,"",@"SHT_CUDA_COMPAT_INFO"
	.align	4
        /*0000*/ 	.byte	0x02, 0x09, 0x00, 0x00, 0x02, 0x02, 0x01, 0x00, 0x02, 0x05, 0x05, 0x00, 0x03, 0x07, 0x01, 0x01
        /*0010*/ 	.byte	0x02, 0x03, 0x00, 0x00, 0x02, 0x06, 0x01, 0x00, 0x04, 0x0b, 0x08, 0x00, 0x01, 0x00, 0x00, 0x00
        /*0020*/ 	.byte	0x00, 0x00, 0x00, 0x00


//--------------------- .nv.info._Z16update_VP_kernelPfS_S_S_S_jjff --------------------------
	.section	.nv.info._Z16update_VP_kernelPfS_S_S_S_jjff,"",@"SHT_CUDA_INFO"
	.sectionflags	@""
	.align	4


	//----- nvinfo : EIATTR_CUDA_API_VERSION
	.align		4
        /*0000*/ 	.byte	0x04, 0x37
        /*0002*/ 	.short	(.L_34 - .L_33)
.L_33:
        /*0004*/ 	.word	0x00000082


	//----- nvinfo : EIATTR_KPARAM_INFO
	.align		4
.L_34:
        /*0008*/ 	.byte	0x04, 0x17
        /*000a*/ 	.short	(.L_36 - .L_35)
.L_35:
        /*000c*/ 	.word	0x00000000
        /*0010*/ 	.short	0x0008
        /*0012*/ 	.short	0x0034
        /*0014*/ 	.byte	0x00, 0xf0, 0x11, 0x00


	//----- nvinfo : EIATTR_KPARAM_INFO
	.align		4
.L_36:
        /*0018*/ 	.byte	0x04, 0x17
        /*001a*/ 	.short	(.L_38 - .L_37)
.L_37:
        /*001c*/ 	.word	0x00000000
        /*0020*/ 	.short	0x0007
        /*0022*/ 	.short	0x0030
        /*0024*/ 	.byte	0x00, 0xf0, 0x11, 0x00


	//----- nvinfo : EIATTR_KPARAM_INFO
	.align		4
.L_38:
        /*0028*/ 	.byte	0x04, 0x17
        /*002a*/ 	.short	(.L_40 - .L_39)
.L_39:
        /*002c*/ 	.word	0x00000000
        /*0030*/ 	.short	0x0006
        /*0032*/ 	.short	0x002c
        /*0034*/ 	.byte	0x00, 0xf0, 0x11, 0x00


	//----- nvinfo : EIATTR_KPARAM_INFO
	.align		4
.L_40:
        /*0038*/ 	.byte	0x04, 0x17
        /*003a*/ 	.short	(.L_42 - .L_41)
.L_41:
        /*003c*/ 	.word	0x00000000
        /*0040*/ 	.short	0x0005
        /*0042*/ 	.short	0x0028
        /*0044*/ 	.byte	0x00, 0xf0, 0x11, 0x00


	//----- nvinfo : EIATTR_KPARAM_INFO
	.align		4
.L_42:
        /*0048*/ 	.byte	0x04, 0x17
        /*004a*/ 	.short	(.L_44 - .L_43)
.L_43:
        /*004c*/ 	.word	0x00000000
        /*0050*/ 	.short	0x0004
        /*0052*/ 	.short	0x0020
        /*0054*/ 	.byte	0x00, 0xf5, 0x21, 0x00


	//----- nvinfo : EIATTR_KPARAM_INFO
	.align		4
.L_44:
        /*0058*/ 	.byte	0x04, 0x17
        /*005a*/ 	.short	(.L_46 - .L_45)
.L_45:
        /*005c*/ 	.word	0x00000000
        /*0060*/ 	.short	0x0003
        /*0062*/ 	.short	0x0018
        /*0064*/ 	.byte	0x00, 0xf5, 0x21, 0x00


	//----- nvinfo : EIATTR_KPARAM_INFO
	.align		4
.L_46:
        /*0068*/ 	.byte	0x04, 0x17
        /*006a*/ 	.short	(.L_48 - .L_47)
.L_47:
        /*006c*/ 	.word	0x00000000
        /*0070*/ 	.short	0x0002
        /*0072*/ 	.short	0x0010
        /*0074*/ 	.byte	0x00, 0xf5, 0x21, 0x00


	//----- nvinfo : EIATTR_KPARAM_INFO
	.align		4
.L_48:
        /*0078*/ 	.byte	0x04, 0x17
        /*007a*/ 	.short	(.L_50 - .L_49)
.L_49:
        /*007c*/ 	.word	0x00000000
        /*0080*/ 	.short	0x0001
        /*0082*/ 	.short	0x0008
        /*0084*/ 	.byte	0x00, 0xf5, 0x21, 0x00


	//----- nvinfo : EIATTR_KPARAM_INFO
	.align		4
.L_50:
        /*0088*/ 	.byte	0x04, 0x17
        /*008a*/ 	.short	(.L_52 - .L_51)
.L_51:
        /*008c*/ 	.word	0x00000000
        /*0090*/ 	.short	0x0000
        /*0092*/ 	.short	0x0000
        /*0094*/ 	.byte	0x00, 0xf5, 0x21, 0x00


	//----- nvinfo : EIATTR_SPARSE_MMA_MASK
	.align		4
.L_52:
        /*0098*/ 	.byte	0x03, 0x50
        /*009a*/ 	.short	0x0000


	//----- nvinfo : EIATTR_MAXREG_COUNT
	.align		4
        /*009c*/ 	.byte	0x03, 0x1b
        /*009e*/ 	.short	0x00ff


	//----- nvinfo : EIATTR_NUM_BARRIERS
	.align		4
        /*00a0*/ 	.byte	0x02, 0x4c
        /*00a2*/ 	.byte	0x01
	.zero		1


	//----- nvinfo : EIATTR_MERCURY_ISA_VERSION
	.align		4
        /*00a4*/ 	.byte	0x03, 0x5f
        /*00a6*/ 	.short	0x0101


	//----- nvinfo : EIATTR_VRC_CTA_INIT_COUNT
	.align		4
        /*00a8*/ 	.byte	0x02, 0x4a
	.zero		1
	.zero		1


	//----- nvinfo : EIATTR_EXIT_INSTR_OFFSETS
	.align		4
        /*00ac*/ 	.byte	0x04, 0x1c
        /*00ae*/ 	.short	(.L_54 - .L_53)


	//   ....[0]....
.L_53:
        /*00b0*/ 	.word	0x00000c00


	//----- nvinfo : EIATTR_CBANK_PARAM_SIZE
	.align		4
.L_54:
        /*00b4*/ 	.byte	0x03, 0x19
        /*00b6*/ 	.short	0x0038


	//----- nvinfo : EIATTR_PARAM_CBANK
	.align		4
        /*00b8*/ 	.byte	0x04, 0x0a
        /*00ba*/ 	.short	(.L_56 - .L_55)
	.align		4
.L_55:
        /*00bc*/ 	.word	index@(.nv.constant0._Z16update_VP_kernelPfS_S_S_S_jjff)
        /*00c0*/ 	.short	0x0380
        /*00c2*/ 	.short	0x0038


	//----- nvinfo : EIATTR_SW_WAR
	.align		4
.L_56:
        /*00c4*/ 	.byte	0x04, 0x36
        /*00c6*/ 	.short	(.L_58 - .L_57)
.L_57:
        /*00c8*/ 	.word	0x00000008
.L_58:


//--------------------- .nv.info._Z15get_Best_KernelPfS_S_S_ --------------------------
	.section	.nv.info._Z15get_Best_KernelPfS_S_S_,"",@"SHT_CUDA_INFO"
	.sectionflags	@""
	.align	4


	//----- nvinfo : EIATTR_CUDA_API_VERSION
	.align		4
        /*0000*/ 	.byte	0x04, 0x37
        /*0002*/ 	.short	(.L_60 - .L_59)
.L_59:
        /*0004*/ 	.word	0x00000082


	//----- nvinfo : EIATTR_KPARAM_INFO
	.align		4
.L_60:
        /*0008*/ 	.byte	0x04, 0x17
        /*000a*/ 	.short	(.L_62 - .L_61)
.L_61:
        /*000c*/ 	.word	0x00000000
        /*0010*/ 	.short	0x0003
        /*0012*/ 	.short	0x0018
        /*0014*/ 	.byte	0x00, 0xf5, 0x21, 0x00


	//----- nvinfo : EIATTR_KPARAM_INFO
	.align		4
.L_62:
        /*0018*/ 	.byte	0x04, 0x17
        /*001a*/ 	.short	(.L_64 - .L_63)
.L_63:
        /*001c*/ 	.word	0x00000000
        /*0020*/ 	.short	0x0002
        /*0022*/ 	.short	0x0010
        /*0024*/ 	.byte	0x00, 0xf5, 0x21, 0x00


	//----- nvinfo : EIATTR_KPARAM_INFO
	.align		4
.L_64:
        /*0028*/ 	.byte	0x04, 0x17
        /*002a*/ 	.short	(.L_66 - .L_65)
.L_65:
        /*002c*/ 	.word	0x00000000
        /*0030*/ 	.short	0x0001
        /*0032*/ 	.short	0x0008
        /*0034*/ 	.byte	0x00, 0xf5, 0x21, 0x00


	//----- nvinfo : EIATTR_KPARAM_INFO
	.align		4
.L_66:
        /*0038*/ 	.byte	0x04, 0x17
        /*003a*/ 	.short	(.L_68 - .L_67)
.L_67:
        /*003c*/ 	.word	0x00000000
        /*0040*/ 	.short	0x0000
        /*0042*/ 	.short	0x0000
        /*0044*/ 	.byte	0x00, 0xf5, 0x21, 0x00


	//----- nvinfo : EIATTR_SPARSE_MMA_MASK
	.align		4
.L_68:
        /*0048*/ 	.byte	0x03, 0x50
        /*004a*/ 	.short	0x0000


	//----- nvinfo : EIATTR_MAXREG_COUNT
	.align		4
        /*004c*/ 	.byte	0x03, 0x1b
        /*004e*/ 	.short	0x00ff


	//----- nvinfo : EIATTR_NUM_BARRIERS
	.align		4
        /*0050*/ 	.byte	0x02, 0x4c
        /*0052*/ 	.byte	0x01
	.zero		1


	//----- nvinfo : EIATTR_MERCURY_ISA_VERSION
	.align		4
        /*0054*/ 	.byte	0x03, 0x5f
        /*0056*/ 	.short	0x0101


	//----- nvinfo : EIATTR_VRC_CTA_INIT_COUNT
	.align		4
        /*0058*/ 	.byte	0x02, 0x4a
	.zero		1
	.zero		1


	//----- nvinfo : EIATTR_EXIT_INSTR_OFFSETS
	.align		4
        /*005c*/ 	.byte	0x04, 0x1c
        /*005e*/ 	.short	(.L_70 - .L_69)


	//   ....[0]....
.L_69:
        /*0060*/ 	.word	0x00000410


	//   ....[1]....
        /*0064*/ 	.word	0x00001720


	//----- nvinfo : EIATTR_CBANK_PARAM_SIZE
	.align		4
.L_70:
        /*0068*/ 	.byte	0x03, 0x19
        /*006a*/ 	.short	0x0020


	//----- nvinfo : EIATTR_PARAM_CBANK
	.align		4
        /*006c*/ 	.byte	0x04, 0x0a
        /*006e*/ 	.short	(.L_72 - .L_71)
	.align		4
.L_71:
        /*0070*/ 	.word	index@(.nv.constant0._Z15get_Best_KernelPfS_S_S_)
        /*0074*/ 	.short	0x0380
        /*0076*/ 	.short	0x0020


	//----- nvinfo : EIATTR_SW_WAR
	.align		4
.L_72:
        /*0078*/ 	.byte	0x04, 0x36
        /*007a*/ 	.short	(.L_74 - .L_73)
.L_73:
        /*007c*/ 	.word	0x00000008
.L_74:


//--------------------- .nv.info._Z23Update_pbFitness_KernelPfS_S_S_ --------------------------
	.section	.nv.info._Z23Update_pbFitness_KernelPfS_S_S_,"",@"SHT_CUDA_INFO"
	.sectionflags	@""
	.align	4


	//----- nvinfo : EIATTR_CUDA_API_VERSION
	.align		4
        /*0000*/ 	.byte	0x04, 0x37
        /*0002*/ 	.short	(.L_76 - .L_75)
.L_75:
        /*0004*/ 	.word	0x00000082


	//----- nvinfo : EIATTR_KPARAM_INFO
	.align		4
.L_76:
        /*0008*/ 	.byte	0x04, 0x17
        /*000a*/ 	.short	(.L_78 - .L_77)
.L_77:
        /*000c*/ 	.word	0x00000000
        /*0010*/ 	.short	0x0003
        /*0012*/ 	.short	0x0018
        /*0014*/ 	.byte	0x00, 0xf5, 0x21, 0x00


	//----- nvinfo : EIATTR_KPARAM_INFO
	.align		4
.L_78:
        /*0018*/ 	.byte	0x04, 0x17
        /*001a*/ 	.short	(.L_80 - .L_79)
.L_79:
        /*001c*/ 	.word	0x00000000
        /*0020*/ 	.short	0x0002
        /*0022*/ 	.short	0x0010
        /*0024*/ 	.byte	0x00, 0xf5, 0x21, 0x00


	//----- nvinfo : EIATTR_KPARAM_INFO
	.align		4
.L_80:
        /*0028*/ 	.byte	0x04, 0x17
        /*002a*/ 	.short	(.L_82 - .L_81)
.L_81:
        /*002c*/ 	.word	0x00000000
        /*0030*/ 	.short	0x0001
        /*0032*/ 	.short	0x0008
        /*0034*/ 	.byte	0x00, 0xf5, 0x21, 0x00


	//----- nvinfo : EIATTR_KPARAM_INFO
	.align		4
.L_82:
        /*0038*/ 	.byte	0x04, 0x17
        /*003a*/ 	.short	(.L_84 - .L_83)
.L_83:
        /*003c*/ 	.word	0x00000000
        /*0040*/ 	.short	0x0000
        /*0042*/ 	.short	0x0000
        /*0044*/ 	.byte	0x00, 0xf5, 0x21, 0x00


	//----- nvinfo : EIATTR_SPARSE_MMA_MASK
	.align		4
.L_84:
        /*0048*/ 	.byte	0x03, 0x50
        /*004a*/ 	.short	0x0000


	//----- nvinfo : EIATTR_MAXREG_COUNT
	.align		4
        /*004c*/ 	.byte	0x03, 0x1b
        /*004e*/ 	.short	0x00ff


	//----- nvinfo : EIATTR_NUM_BARRIERS
	.align		4
        /*0050*/ 	.byte	0x02, 0x4c
        /*0052*/ 	.byte	0x01
	.zero		1


	//----- nvinfo : EIATTR_MERCURY_ISA_VERSION
	.align		4
        /*0054*/ 	.byte	0x03, 0x5f
        /*0056*/ 	.short	0x0101


	//----- nvinfo : EIATTR_VRC_CTA_INIT_COUNT
	.align		4
        /*0058*/ 	.byte	0x02, 0x4a
	.zero		1
	.zero		1


	//----- nvinfo : EIATTR_EXIT_INSTR_OFFSETS
	.align		4
        /*005c*/ 	.byte	0x04, 0x1c
        /*005e*/ 	.short	(.L_86 - .L_85)


	//   ....[0]....
.L_85:
        /*0060*/ 	.word	0x000001a0


	//   ....[1]....
        /*0064*/ 	.word	0x00001190


	//----- nvinfo : EIATTR_CBANK_PARAM_SIZE
	.align		4
.L_86:
        /*0068*/ 	.byte	0x03, 0x19
        /*006a*/ 	.short	0x0020


	//----- nvinfo : EIATTR_PARAM_CBANK
	.align		4
        /*006c*/ 	.byte	0x04, 0x0a
        /*006e*/ 	.short	(.L_88 - .L_87)
	.align		4
.L_87:
        /*0070*/ 	.word	index@(.nv.constant0._Z23Update_pbFitness_KernelPfS_S_S_)
        /*0074*/ 	.short	0x0380
        /*0076*/ 	.short	0x0020


	//----- nvinfo : EIATTR_SW_WAR
	.align		4
.L_88:
        /*0078*/ 	.byte	0x04, 0x36
        /*007a*/ 	.short	(.L_90 - .L_89)
.L_89:
        /*007c*/ 	.word	0x00000008
.L_90:


//--------------------- .nv.info._Z14Fitness_KernelPfS_j --------------------------
	.section	.nv.info._Z14Fitness_KernelPfS_j,"",@"SHT_CUDA_INFO"
	.sectionflags	@""
	.align	4


	//----- nvinfo : EIATTR_CUDA_API_VERSION
	.align		4
        /*0000*/ 	.byte	0x04, 0x37
        /*0002*/ 	.short	(.L_92 - .L_91)
.L_91:
        /*0004*/ 	.word	0x00000082


	//----- nvinfo : EIATTR_KPARAM_INFO
	.align		4
.L_92:
        /*0008*/ 	.byte	0x04, 0x17
        /*000a*/ 	.short	(.L_94 - .L_93)
.L_93:
        /*000c*/ 	.word	0x00000000
        /*0010*/ 	.short	0x0002
        /*0012*/ 	.short	0x0010
        /*0014*/ 	.byte	0x00, 0xf0, 0x11, 0x00


	//----- nvinfo : EIATTR_KPARAM_INFO
	.align		4
.L_94:
        /*0018*/ 	.byte	0x04, 0x17
        /*001a*/ 	.short	(.L_96 - .L_95)
.L_95:
        /*001c*/ 	.word	0x00000000
        /*0020*/ 	.short	0x0001
        /*0022*/ 	.short	0x0008
        /*0024*/ 	.byte	0x00, 0xf5, 0x21, 0x00


	//----- nvinfo : EIATTR_KPARAM_INFO
	.align		4
.L_96:
        /*0028*/ 	.byte	0x04, 0x17
        /*002a*/ 	.short	(.L_98 - .L_97)
.L_97:
        /*002c*/ 	.word	0x00000000
        /*0030*/ 	.short	0x0000
        /*0032*/ 	.short	0x0000
        /*0034*/ 	.byte	0x00, 0xf5, 0x21, 0x00


	//----- nvinfo : EIATTR_SPARSE_MMA_MASK
	.align		4
.L_98:
        /*0038*/ 	.byte	0x03, 0x50
        /*003a*/ 	.short	0x0000


	//----- nvinfo : EIATTR_MAXREG_COUNT
	.align		4
        /*003c*/ 	.byte	0x03, 0x1b
        /*003e*/ 	.short	0x00ff


	//----- nvinfo : EIATTR_NUM_BARRIERS
	.align		4
        /*0040*/ 	.byte	0x02, 0x4c
        /*0042*/ 	.byte	0x01
	.zero		1


	//----- nvinfo : EIATTR_MERCURY_ISA_VERSION
	.align		4
        /*0044*/ 	.byte	0x03, 0x5f
        /*0046*/ 	.short	0x0101


	//----- nvinfo : EIATTR_VRC_CTA_INIT_COUNT
	.align		4
        /*0048*/ 	.byte	0x02, 0x4a
	.zero		1
	.zero		1


	//----- nvinfo : EIATTR_EXIT_INSTR_OFFSETS
	.align		4
        /*004c*/ 	.byte	0x04, 0x1c
        /*004e*/ 	.short	(.L_100 - .L_99)


	//   ....[0]....
.L_99:
        /*0050*/ 	.word	0x000026b0


	//----- nvinfo : EIATTR_INDIRECT_BRANCH_TARGETS
	.align		4
.L_100:
        /*0054*/ 	.byte	0x04, 0x34
        /*0056*/ 	.short	(.L_102 - .L_101)


	//   ....[0]....
.L_101:
        /*0058*/ 	.word	.L_x_40@srel
        /*005c*/ 	.short	0x0
        /*005e*/ 	.short	0x0
        /*0060*/ 	.word	0x3
        /*0064*/ 	.word	.L_x_41@srel
        /*0068*/ 	.word	.L_x_42@srel
        /*006c*/ 	.word	.L_x_9@srel


	//   ....[1]....
        /*0070*/ 	.word	.L_x_44@srel
        /*0074*/ 	.short	0x0
        /*0076*/ 	.short	0x0
        /*0078*/ 	.word	0x3
        /*007c*/ 	.word	.L_x_45@srel
        /*0080*/ 	.word	.L_x_46@srel
        /*0084*/ 	.word	.L_x_9@srel


	//----- nvinfo : EIATTR_CRS_STACK_SIZE
	.align		4
.L_102:
        /*0088*/ 	.byte	0x04, 0x1e
        /*008a*/ 	.short	(.L_104 - .L_103)
.L_103:
        /*008c*/ 	.word	0x00000000


	//----- nvinfo : EIATTR_CBANK_PARAM_SIZE
	.align		4
.L_104:
        /*0090*/ 	.byte	0x03, 0x19
        /*0092*/ 	.short	0x0014


	//----- nvinfo : EIATTR_PARAM_CBANK
	.align		4
        /*0094*/ 	.byte	0x04, 0x0a
        /*0096*/ 	.short	(.L_106 - .L_105)
	.align		4
.L_105:
        /*0098*/ 	.word	index@(.nv.constant0._Z14Fitness_KernelPfS_j)
        /*009c*/ 	.short	0x0380
        /*009e*/ 	.short	0x0014


	//----- nvinfo : EIATTR_SW_WAR
	.align		4
.L_106:
        /*00a0*/ 	.byte	0x04, 0x36
        /*00a2*/ 	.short	(.L_108 - .L_107)
.L_107:
        /*00a4*/ 	.word	0x00000008
.L_108:


//--------------------- .nv.callgraph             --------------------------
	.section	.nv.callgraph,"",@"SHT_CUDA_CALLGRAPH"
	.align	4
	.sectionentsize	8
	.align		4
        /*0000*/ 	.word	0x00000000
	.align		4
        /*0004*/ 	.word	0xffffffff
	.align		4
        /*0008*/ 	.word	0x00000000
	.align		4
        /*000c*/ 	.word	0xfffffffe
	.align		4
        /*0010*/ 	.word	0x00000000
	.align		4
        /*0014*/ 	.word	0xfffffffd
	.align		4
        /*0018*/ 	.word	0x00000000
	.align		4
        /*001c*/ 	.word	0xfffffffc


//--------------------- .nv.constant4             --------------------------
	.section	.nv.constant4,"a",@progbits
	.align	8
	.align		8
.nv.constant4:
        /*0000*/ 	.dword	__cudart_i2opi_f
	.align		8
        /*0008*/ 	.dword	__cudart_i2opi_d
	.align		8
        /*0010*/ 	.dword	__cudart_sin_cos_coeffs


//--------------------- .nv.constant2._Z14Fitness_KernelPfS_j --------------------------
	.section	.nv.constant2._Z14Fitness_KernelPfS_j,"a",@progbits
	.sectionflags	@""
	.align	4
.nv.constant2._Z14Fitness_KernelPfS_j:
        /*0000*/ 	.byte	0x40, 0x1c, 0x00, 0x00, 0xc0, 0x17, 0x00, 0x00, 0xf0, 0x25, 0x00, 0x00, 0xc0, 0x1d, 0x00, 0x00
        /*0010*/ 	.byte	0xf0, 0x1c, 0x00, 0x00, 0xf0, 0x25, 0x00, 0x00


//--------------------- .text._Z16update_VP_kernelPfS_S_S_S_jjff --------------------------
	.section	.text._Z16update_VP_kernelPfS_S_S_S_jjff,"ax",@progbits
	.align	128
        .global         _Z16update_VP_kernelPfS_S_S_S_jjff
        .type           _Z16update_VP_kernelPfS_S_S_S_jjff,@function
        .size           _Z16update_VP_kernelPfS_S_S_S_jjff,(.L_x_51 - _Z16update_VP_kernelPfS_S_S_S_jjff)
        .other          _Z16update_VP_kernelPfS_S_S_S_jjff,@"STO_CUDA_ENTRY STV_DEFAULT"
_Z16update_VP_kernelPfS_S_S_S_jjff:
.text._Z16update_VP_kernelPfS_S_S_S_jjff:
[----:B------:R-:W-:Y:S01]  /*0000*/  LDC R1, c[0x0][0x37c] ;  /* 0x0000df00ff017b82 */ /* 0x000fe20000000800 */
[----:B------:R-:W0:Y:S07]  /*0010*/  S2R R25, SR_CgaCtaId ;  /* 0x0000000000197919 */ /* 0x000e2e0000008800 */
[----:B------:R-:W1:Y:S01]  /*0020*/  LDC R24, c[0x0][0x360] ;  /* 0x0000d800ff187b82 */ /* 0x000e620000000800 */
[----:B------:R-:W-:Y:S01]  /*0030*/  MOV R4, 0x400 ;  /* 0x0000040000047802 */ /* 0x000fe20000000f00 */
[----:B------:R-:W2:Y:S01]  /*0040*/  LDCU.64 UR6, c[0x0][0x358] ;  /* 0x00006b00ff0677ac */ /* 0x000ea20008000a00 */
[----:B------:R-:W1:Y:S02]  /*0050*/  S2R R7, SR_TID.X ;  /* 0x0000000000077919 */ /* 0x000e640000002100 */
[C---:B------:R-:W-:Y:S01]  /*0060*/  IADD3 R6, PT, PT, R4.reuse, 0x190, RZ ;  /* 0x0000019004067810 */ /* 0x040fe20007ffe0ff */
[----:B------:R-:W3:Y:S01]  /*0070*/  LDCU UR8, c[0x0][0x3b0] ;  /* 0x00007600ff0877ac */ /* 0x000ee20008000800 */
[----:B------:R-:W4:Y:S01]  /*0080*/  S2R R2, SR_TID.Y ;  /* 0x0000000000027919 */ /* 0x000f220000002200 */
[----:B------:R-:W1:Y:S01]  /*0090*/  S2UR UR4, SR_CTAID.X ;  /* 0x00000000000479c3 */ /* 0x000e620000002500 */
[----:B------:R-:W-:-:S02]  /*00a0*/  IADD3 R18, PT, PT, R4, 0x320, RZ ;  /* 0x0000032004127810 */ /* 0x000fc40007ffe0ff */
[----:B------:R-:W-:-:S05]  /*00b0*/  IADD3 R20, PT, PT, R4, 0x640, RZ ;  /* 0x0000064004147810 */ /* 0x000fca0007ffe0ff */
[----:B------:R-:W5:Y:S08]  /*00c0*/  S2UR UR5, SR_CTAID.Y ;  /* 0x00000000000579c3 */ /* 0x000f700000002600 */
[----:B------:R-:W5:Y:S01]  /*00d0*/  LDC R3, c[0x0][0x364] ;  /* 0x0000d900ff037b82 */ /* 0x000f620000000800 */
[----:B0-----:R-:W-:-:S07]  /*00e0*/  LEA R5, R25, R4, 0x18 ;  /* 0x0000000419057211 */ /* 0x001fce00078ec0ff */
[----:B------:R-:W0:Y:S01]  /*00f0*/  LDC.64 R26, c[0x0][0x3a8] ;  /* 0x0000ea00ff1a7b82 */ /* 0x000e220000000a00 */
[----:B------:R-:W-:Y:S02]  /*0100*/  IADD3 R4, PT, PT, R4, 0x4b0, RZ ;  /* 0x000004b004047810 */ /* 0x000fe40007ffe0ff */
[C---:B------:R-:W-:Y:S01]  /*0110*/  LEA R19, R25.reuse, R6, 0x18 ;  /* 0x0000000619137211 */ /* 0x040fe200078ec0ff */
[----:B-1----:R-:W-:Y:S01]  /*0120*/  IMAD R24, R24, UR4, R7 ;  /* 0x0000000418187c24 */ /* 0x002fe2000f8e0207 */
[C---:B------:R-:W-:Y:S01]  /*0130*/  LEA R21, R25.reuse, R18, 0x18 ;  /* 0x0000001219157211 */ /* 0x040fe200078ec0ff */
[----:B------:R-:W-:Y:S01]  /*0140*/  UMOV UR4, 0x2710 ;  /* 0x0000271000047882 */ /* 0x000fe20000000000 */
[C---:B------:R-:W-:Y:S01]  /*0150*/  LEA R23, R25.reuse, R20, 0x18 ;  /* 0x0000001419177211 */ /* 0x040fe200078ec0ff */
[----:B------:R-:W1:Y:S01]  /*0160*/  LDC R0, c[0x0][0x3b4] ;  /* 0x0000ed00ff007b82 */ /* 0x000e620000000800 */
[----:B------:R-:W-:Y:S01]  /*0170*/  LEA R25, R25, R4, 0x18 ;  /* 0x0000000419197211 */ /* 0x000fe200078ec0ff */
[----:B----4-:R-:W-:-:S02]  /*0180*/  IMAD R4, R2, 0x28, R5 ;  /* 0x0000002802047824 */ /* 0x010fc400078e0205 */
[C---:B------:R-:W-:Y:S02]  /*0190*/  IMAD R6, R2.reuse, 0x28, R19 ;  /* 0x0000002802067824 */ /* 0x040fe400078e0213 */
[C---:B------:R-:W-:Y:S02]  /*01a0*/  IMAD R18, R2.reuse, 0x28, R21 ;  /* 0x0000002802127824 */ /* 0x040fe400078e0215 */
[----:B------:R-:W4:Y:S01]  /*01b0*/  LDC.64 R8, c[0x0][0x388] ;  /* 0x0000e200ff087b82 */ /* 0x000f220000000a00 */
[----:B-----5:R-:W-:Y:S02]  /*01c0*/  IMAD R3, R3, UR5, R2 ;  /* 0x0000000503037c24 */ /* 0x020fe4000f8e0202 */
[C---:B------:R-:W-:Y:S01]  /*01d0*/  IMAD R20, R2.reuse, 0x28, R23 ;  /* 0x0000002802147824 */ /* 0x040fe200078e0217 */
[----:B------:R-:W-:Y:S01]  /*01e0*/  LEA R5, R7, R18, 0x2 ;  /* 0x0000001207057211 */ /* 0x000fe200078e10ff */
[----:B------:R-:W-:Y:S02]  /*01f0*/  IMAD R22, R2, 0x28, R25 ;  /* 0x0000002802167824 */ /* 0x000fe400078e0219 */
[----:B------:R-:W-:Y:S01]  /*0200*/  IMAD R2, R3, 0x64, R24 ;  /* 0x0000006403027824 */ /* 0x000fe200078e0218 */
[----:B------:R-:W1:Y:S01]  /*0210*/  LDC.64 R10, c[0x0][0x390] ;  /* 0x0000e400ff0a7b82 */ /* 0x000e620000000a00 */
[----:B------:R-:W-:-:S02]  /*0220*/  LEA R3, R7, R4, 0x2 ;  /* 0x0000000407037211 */ /* 0x000fc400078e10ff */
[C---:B------:R-:W-:Y:S02]  /*0230*/  LEA R4, R7.reuse, R6, 0x2 ;  /* 0x0000000607047211 */ /* 0x040fe400078e10ff */
[C---:B------:R-:W-:Y:S02]  /*0240*/  LEA R6, R7.reuse, R20, 0x2 ;  /* 0x0000001407067211 */ /* 0x040fe400078e10ff */
[----:B------:R-:W-:Y:S01]  /*0250*/  LEA R7, R7, R22, 0x2 ;  /* 0x0000001607077211 */ /* 0x000fe200078e10ff */
[----:B------:R-:W1:Y:S01]  /*0260*/  LDC.64 R12, c[0x0][0x380] ;  /* 0x0000e000ff0c7b82 */ /* 0x000e620000000a00 */
[C---:B0-----:R-:W-:Y:S02]  /*0270*/  IADD3 R29, PT, PT, R2.reuse, 0x2710, R26 ;  /* 0x00002710021d7810 */ /* 0x041fe40007ffe01a */
[----:B------:R-:W-:-:S05]  /*0280*/  IADD3 R27, PT, PT, R2, 0x2710, R27 ;  /* 0x00002710021b7810 */ /* 0x000fca0007ffe01b */
[----:B------:R-:W0:Y:S08]  /*0290*/  LDC.64 R14, c[0x0][0x398] ;  /* 0x0000e600ff0e7b82 */ /* 0x000e300000000a00 */
[----:B--23--:R-:W0:Y:S02]  /*02a0*/  LDC.64 R16, c[0x0][0x3a0] ;  /* 0x0000e800ff107b82 */ /* 0x00ce240000000a00 */
.L_x_0:
[----:B--2-4-:R-:W-:-:S05]  /*02b0*/  IMAD.WIDE.U32 R18, R2, 0x4, R8 ;  /* 0x0000000402127825 */ /* 0x014fca00078e0008 */
[----:B------:R-:W2:Y:S01]  /*02c0*/  LDG.E R26, desc[UR6][R18.64] ;  /* 0x00000006121a7981 */ /* 0x000ea2000c1e1900 */
[----:B-1----:R-:W-:-:S03]  /*02d0*/  IMAD.WIDE.U32 R20, R2, 0x4, R10 ;  /* 0x0000000402147825 */ /* 0x002fc600078e000a */
[----:B--2---:R1:W-:Y:S01]  /*02e0*/  STS [R3], R26 ;  /* 0x0000001a03007388 */ /* 0x0043e20000000800 */
[----:B------:R-:W-:Y:S06]  /*02f0*/  BAR.SYNC.DEFER_BLOCKING 0x0 ;  /* 0x0000000000007b1d */ /* 0x000fec0000010000 */
[----:B------:R-:W2:Y:S01]  /*0300*/  LDG.E R28, desc[UR6][R20.64] ;  /* 0x00000006141c7981 */ /* 0x000ea2000c1e1900 */
[----:B------:R-:W-:-:S03]  /*0310*/  IMAD.WIDE.U32 R22, R2, 0x4, R12 ;  /* 0x0000000402167825 */ /* 0x000fc600078e000c */
[----:B--2---:R2:W-:Y:S01]  /*0320*/  STS [R4], R28 ;  /* 0x0000001c04007388 */ /* 0x0045e20000000800 */
[----:B------:R-:W-:Y:S06]  /*0330*/  BAR.SYNC.DEFER_BLOCKING 0x0 ;  /* 0x0000000000007b1d */ /* 0x000fec0000010000 */
[----:B-1----:R-:W3:Y:S01]  /*0340*/  LDG.E R26, desc[UR6][R22.64] ;  /* 0x00000006161a7981 */ /* 0x002ee2000c1e1900 */
[----:B0-----:R-:W-:-:S03]  /*0350*/  IMAD.WIDE.U32 R24, R2, 0x4, R14 ;  /* 0x0000000402187825 */ /* 0x001fc600078e000e */
[----:B---3--:R-:W-:Y:S01]  /*0360*/  STS [R5], R26 ;  /* 0x0000001a05007388 */ /* 0x008fe20000000800 */
[----:B------:R-:W-:Y:S06]  /*0370*/  BAR.SYNC.DEFER_BLOCKING 0x0 ;  /* 0x0000000000007b1d */ /* 0x000fec0000010000 */
[----:B------:R-:W3:Y:S01]  /*0380*/  LDG.E R25, desc[UR6][R24.64] ;  /* 0x0000000618197981 */ /* 0x000ee2000c1e1900 */
[----:B------:R-:W-:-:S05]  /*0390*/  IADD3 R21, PT, PT, R29, -0x2710, RZ ;  /* 0xffffd8f01d157810 */ /* 0x000fca0007ffe0ff */
[----:B------:R-:W-:Y:S01]  /*03a0*/  IMAD.WIDE.U32 R20, R21, 0x4, R16 ;  /* 0x0000000415147825 */ /* 0x000fe200078e0010 */
[----:B---3--:R0:W-:Y:S01]  /*03b0*/  STS [R6], R25 ;  /* 0x0000001906007388 */ /* 0x0081e20000000800 */
[----:B------:R-:W-:Y:S06]  /*03c0*/  BAR.SYNC.DEFER_BLOCKING 0x0 ;  /* 0x0000000000007b1d */ /* 0x000fec0000010000 */
[----:B--2---:R-:W2:Y:S01]  /*03d0*/  LDG.E R28, desc[UR6][R20.64] ;  /* 0x00000006141c7981 */ /* 0x004ea2000c1e1900 */
[----:B0-----:R-:W-:-:S03]  /*03e0*/  IADD3 R25, PT, PT, R27, -0x2710, RZ ;  /* 0xffffd8f01b197810 */ /* 0x001fc60007ffe0ff */
[----:B--2---:R-:W-:Y:S01]  /*03f0*/  STS [R7], R28 ;  /* 0x0000001c07007388 */ /* 0x004fe20000000800 */
[----:B------:R-:W-:Y:S06]  /*0400*/  BAR.SYNC.DEFER_BLOCKING 0x0 ;  /* 0x0000000000007b1d */ /* 0x000fec0000010000 */
[----:B------:R-:W-:Y:S04]  /*0410*/  LDS R20, [R4] ;  /* 0x0000000004147984 */ /* 0x000fe80000000800 */
[----:B------:R-:W0:Y:S04]  /*0420*/  LDS R26, [R5] ;  /* 0x00000000051a7984 */ /* 0x000e280000000800 */
[----:B------:R-:W-:Y:S04]  /*0430*/  LDS R24, [R7] ;  /* 0x0000000007187984 */ /* 0x000fe80000000800 */
[----:B------:R-:W1:Y:S01]  /*0440*/  LDS R21, [R3] ;  /* 0x0000000003157984 */ /* 0x000e620000000800 */
[----:B0-----:R-:W-:-:S04]  /*0450*/  FADD R26, R20, -R26 ;  /* 0x8000001a141a7221 */ /* 0x001fc80000000000 */
[----:B-1----:R-:W-:Y:S01]  /*0460*/  FFMA R24, R26, R24, R21 ;  /* 0x000000181a187223 */ /* 0x002fe20000000015 */
[----:B------:R-:W-:-:S04]  /*0470*/  IMAD.WIDE.U32 R20, R25, 0x4, R16 ;  /* 0x0000000419147825 */ /* 0x000fc800078e0010 */
[----:B------:R-:W-:Y:S01]  /*0480*/  STS [R3], R24 ;  /* 0x0000001803007388 */ /* 0x000fe20000000800 */
[----:B------:R-:W-:Y:S06]  /*0490*/  BAR.SYNC.DEFER_BLOCKING 0x0 ;  /* 0x0000000000007b1d */ /* 0x000fec0000010000 */
[----:B------:R-:W2:Y:S04]  /*04a0*/  LDG.E R20, desc[UR6][R20.64] ;  /* 0x0000000614147981 */ /* 0x000ea8000c1e1900 */
[----:B--2---:R-:W-:Y:S01]  /*04b0*/  STS [R7], R20 ;  /* 0x0000001407007388 */ /* 0x004fe20000000800 */
[----:B------:R-:W-:Y:S06]  /*04c0*/  BAR.SYNC.DEFER_BLOCKING 0x0 ;  /* 0x0000000000007b1d */ /* 0x000fec0000010000 */
[----:B------:R-:W-:Y:S04]  /*04d0*/  LDS R25, [R6] ;  /* 0x0000000006197984 */ /* 0x000fe80000000800 */
[----:B------:R-:W0:Y:S04]  /*04e0*/  LDS R26, [R5] ;  /* 0x00000000051a7984 */ /* 0x000e280000000800 */
[----:B------:R-:W-:Y:S01]  /*04f0*/  LDS R28, [R3] ;  /* 0x00000000031c7984 */ /* 0x000fe20000000800 */
[----:B0-----:R-:W-:-:S03]  /*0500*/  FADD R25, R25, -R26 ;  /* 0x8000001a19197221 */ /* 0x001fc60000000000 */
[----:B------:R-:W0:Y:S02]  /*0510*/  LDS R26, [R7] ;  /* 0x00000000071a7984 */ /* 0x000e240000000800 */
[----:B0-----:R-:W-:-:S05]  /*0520*/  FFMA R26, R25, R26, R28 ;  /* 0x0000001a191a7223 */ /* 0x001fca000000001c */
[----:B------:R-:W-:Y:S01]  /*0530*/  STS [R3], R26 ;  /* 0x0000001a03007388 */ /* 0x000fe20000000800 */
[----:B------:R-:W-:Y:S06]  /*0540*/  BAR.SYNC.DEFER_BLOCKING 0x0 ;  /* 0x0000000000007b1d */ /* 0x000fec0000010000 */
[----:B------:R-:W0:Y:S02]  /*0550*/  LDS R21, [R3] ;  /* 0x0000000003157984 */ /* 0x000e240000000800 */
[----:B0-----:R-:W-:-:S05]  /*0560*/  FMUL R20, R21, UR8 ;  /* 0x0000000815147c20 */ /* 0x001fca0008400000 */
[----:B------:R-:W-:Y:S01]  /*0570*/  STS [R3], R20 ;  /* 0x0000001403007388 */ /* 0x000fe20000000800 */
[----:B------:R-:W-:Y:S06]  /*0580*/  BAR.SYNC.DEFER_BLOCKING 0x0 ;  /* 0x0000000000007b1d */ /* 0x000fec0000010000 */
[----:B------:R-:W0:Y:S02]  /*0590*/  LDS R21, [R3] ;  /* 0x0000000003157984 */ /* 0x000e240000000800 */
[----:B0-----:R-:W-:-:S13]  /*05a0*/  FSETP.GT.AND P0, PT, R21, R0, PT ;  /* 0x000000001500720b */ /* 0x001fda0003f04000 */
[----:B------:R-:W-:Y:S01]  /*05b0*/  @P0 STS [R3], R0 ;  /* 0x0000000003000388 */ /* 0x000fe20000000800 */
[----:B------:R-:W-:Y:S06]  /*05c0*/  BAR.SYNC.DEFER_BLOCKING 0x0 ;  /* 0x0000000000007b1d */ /* 0x000fec0000010000 */
[----:B------:R-:W0:Y:S02]  /*05d0*/  LDS R21, [R3] ;  /* 0x0000000003157984 */ /* 0x000e240000000800 */
[----:B0-----:R-:W-:-:S13]  /*05e0*/  FSETP.GEU.AND P0, PT, R21, -R0, PT ;  /* 0x800000001500720b */ /* 0x001fda0003f0e000 */
[----:B------:R-:W-:-:S05]  /*05f0*/  @!P0 FADD R26, -R0, -RZ ;  /* 0x800000ff001a8221 */ /* 0x000fca0000000100 */
[----:B------:R-:W-:Y:S01]  /*0600*/  @!P0 STS [R3], R26 ;  /* 0x0000001a03008388 */ /* 0x000fe20000000800 */
[----:B------:R-:W-:Y:S06]  /*0610*/  BAR.SYNC.DEFER_BLOCKING 0x0 ;  /* 0x0000000000007b1d */ /* 0x000fec0000010000 */
[----:B------:R-:W2:Y:S04]  /*0620*/  LDG.E R21, desc[UR6][R22.64] ;  /* 0x0000000616157981 */ /* 0x000ea8000c1e1900 */
[----:B------:R-:W2:Y:S02]  /*0630*/  LDS R20, [R3] ;  /* 0x0000000003147984 */ /* 0x000ea40000000800 */
[----:B--2---:R-:W-:-:S05]  /*0640*/  FADD R21, R20, R21 ;  /* 0x0000001514157221 */ /* 0x004fca0000000000 */
[----:B------:R-:W-:Y:S01]  /*0650*/  STG.E desc[UR6][R22.64], R21 ;  /* 0x0000001516007986 */ /* 0x000fe2000c101906 */
[----:B------:R-:W-:Y:S06]  /*0660*/  BAR.SYNC.DEFER_BLOCKING 0x0 ;  /* 0x0000000000007b1d */ /* 0x000fec0000010000 */
[----:B------:R-:W0:Y:S04]  /*0670*/  LDS R24, [R3] ;  /* 0x0000000003187984 */ /* 0x000e280000000800 */
[----:B0-----:R0:W-:Y:S01]  /*0680*/  STG.E desc[UR6][R18.64], R24 ;  /* 0x0000001812007986 */ /* 0x0011e2000c101906 */
[----:B------:R-:W-:Y:S06]  /*0690*/  BAR.SYNC.DEFER_BLOCKING 0x0 ;  /* 0x0000000000007b1d */ /* 0x000fec0000010000 */
[----:B------:R-:W2:Y:S02]  /*06a0*/  LDG.E R25, desc[UR6][R22.64] ;  /* 0x0000000616197981 */ /* 0x000ea4000c1e1900 */
[----:B--2---:R-:W-:-:S13]  /*06b0*/  FSETP.GT.AND P0, PT, R25, R0, PT ;  /* 0x000000001900720b */ /* 0x004fda0003f04000 */
[----:B------:R-:W-:Y:S01]  /*06c0*/  @P0 STG.E desc[UR6][R22.64], R0 ;  /* 0x0000000016000986 */ /* 0x000fe2000c101906 */
[----:B------:R-:W-:Y:S06]  /*06d0*/  BAR.SYNC.DEFER_BLOCKING 0x0 ;  /* 0x0000000000007b1d */ /* 0x000fec0000010000 */
[----:B------:R-:W2:Y:S02]  /*06e0*/  LDG.E R25, desc[UR6][R22.64] ;  /* 0x0000000616197981 */ /* 0x000ea4000c1e1900 */
[----:B--2---:R-:W-:Y:S02]  /*06f0*/  FSETP.GEU.AND P0, PT, R25, -R0, PT ;  /* 0x800000001900720b */ /* 0x004fe40003f0e000 */
[----:B------:R-:W-:-:S05]  /*0700*/  IADD3 R25, PT, PT, R2, 0x2710, RZ ;  /* 0x0000271002197810 */ /* 0x000fca0007ffe0ff */
[----:B------:R-:W-:-:S06]  /*0710*/  IMAD.WIDE.U32 R20, R25, 0x4, R8 ;  /* 0x0000000419147825 */ /* 0x000fcc00078e0008 */
[----:B------:R-:W-:-:S05]  /*0720*/  @!P0 FADD R26, -R0, -RZ ;  /* 0x800000ff001a8221 */ /* 0x000fca0000000100 */
[----:B------:R1:W-:Y:S01]  /*0730*/  @!P0 STG.E desc[UR6][R22.64], R26 ;  /* 0x0000001a16008986 */ /* 0x0003e2000c101906 */
[----:B------:R-:W-:Y:S06]  /*0740*/  BAR.SYNC.DEFER_BLOCKING 0x0 ;  /* 0x0000000000007b1d */ /* 0x000fec0000010000 */
[----:B0-----:R-:W2:Y:S01]  /*0750*/  LDG.E R24, desc[UR6][R20.64] ;  /* 0x0000000614187981 */ /* 0x001ea2000c1e1900 */
[----:B------:R-:W-:-:S03]  /*0760*/  IMAD.WIDE.U32 R18, R25, 0x4, R10 ;  /* 0x0000000419127825 */ /* 0x000fc600078e000a */
[----:B--2---:R0:W-:Y:S01]  /*0770*/  STS [R3], R24 ;  /* 0x0000001803007388 */ /* 0x0041e20000000800 */
[----:B------:R-:W-:Y:S06]  /*0780*/  BAR.SYNC.DEFER_BLOCKING 0x0 ;  /* 0x0000000000007b1d */ /* 0x000fec0000010000 */
[----:B-1----:R1:W2:Y:S02]  /*0790*/  LDG.E R26, desc[UR6][R18.64] ;  /* 0x00000006121a7981 */ /* 0x0022a4000c1e1900 */
[C---:B-1----:R-:W-:Y:S02]  /*07a0*/  IMAD.WIDE.U32 R18, R25.reuse, 0x4, R12 ;  /* 0x0000000419127825 */ /* 0x042fe400078e000c */
[----:B--2---:R-:W-:Y:S01]  /*07b0*/  STS [R4], R26 ;  /* 0x0000001a04007388 */ /* 0x004fe20000000800 */
[----:B------:R-:W-:Y:S06]  /*07c0*/  BAR.SYNC.DEFER_BLOCKING 0x0 ;  /* 0x0000000000007b1d */ /* 0x000fec0000010000 */
[----:B------:R-:W2:Y:S01]  /*07d0*/  LDG.E R28, desc[UR6][R18.64] ;  /* 0x00000006121c7981 */ /* 0x000ea2000c1e1900 */
[----:B------:R-:W-:-:S03]  /*07e0*/  IMAD.WIDE.U32 R22, R25, 0x4, R14 ;  /* 0x0000000419167825 */ /* 0x000fc600078e000e */
[----:B--2---:R-:W-:Y:S01]  /*07f0*/  STS [R5], R28 ;  /* 0x0000001c05007388 */ /* 0x004fe20000000800 */
[----:B------:R-:W-:Y:S06]  /*0800*/  BAR.SYNC.DEFER_BLOCKING 0x0 ;  /* 0x0000000000007b1d */ /* 0x000fec0000010000 */
[----:B------:R-:W2:Y:S01]  /*0810*/  LDG.E R23, desc[UR6][R22.64] ;  /* 0x0000000616177981 */ /* 0x000ea2000c1e1900 */
[----:B0-----:R-:W-:-:S03]  /*0820*/  IMAD.WIDE.U32 R24, R29, 0x4, R16 ;  /* 0x000000041d187825 */ /* 0x001fc600078e0010 */
[----:B--2---:R-:W-:Y:S01]  /*0830*/  STS [R6], R23 ;  /* 0x0000001706007388 */ /* 0x004fe20000000800 */
[----:B------:R-:W-:Y:S06]  /*0840*/  BAR.SYNC.DEFER_BLOCKING 0x0 ;  /* 0x0000000000007b1d */ /* 0x000fec0000010000 */
[----:B------:R-:W2:Y:S04]  /*0850*/  LDG.E R24, desc[UR6][R24.64] ;  /* 0x0000000618187981 */ /* 0x000ea8000c1e1900 */
        /* <DEDUP_REMOVED lines=43> */
[----:B------:R-:W3:Y:S02]  /*0b10*/  LDG.E R22, desc[UR6][R18.64] ;  /* 0x0000000612167981 */ /* 0x000ee4000c1e1900 */
[----:B---3--:R-:W-:-:S13]  /*0b20*/  FSETP.GT.AND P0, PT, R22, R0, PT ;  /* 0x000000001600720b */ /* 0x008fda0003f04000 */
[----:B------:R2:W-:Y:S01]  /*0b30*/  @P0 STG.E desc[UR6][R18.64], R0 ;  /* 0x0000000012000986 */ /* 0x0005e2000c101906 */
[----:B------:R-:W-:Y:S06]  /*0b40*/  BAR.SYNC.DEFER_BLOCKING 0x0 ;  /* 0x0000000000007b1d */ /* 0x000fec0000010000 */
[----:B------:R-:W3:Y:S01]  /*0b50*/  LDG.E R22, desc[UR6][R18.64] ;  /* 0x0000000612167981 */ /* 0x000ee2000c1e1900 */
[----:B------:R-:W-:Y:S01]  /*0b60*/  UIADD3 UR4, UPT, UPT, UR4, 0x4e20, URZ ;  /* 0x00004e2004047890 */ /* 0x000fe2000fffe0ff */
[----:B------:R-:W-:Y:S02]  /*0b70*/  IADD3 R29, PT, PT, R29, 0x4e20, RZ ;  /* 0x00004e201d1d7810 */ /* 0x000fe40007ffe0ff */
[----:B------:R-:W-:Y:S01]  /*0b80*/  IADD3 R27, PT, PT, R27, 0x4e20, RZ ;  /* 0x00004e201b1b7810 */ /* 0x000fe20007ffe0ff */
[----:B------:R-:W-:Y:S01]  /*0b90*/  UISETP.NE.AND UP0, UPT, UR4, 0x7c830, UPT ;  /* 0x0007c8300400788c */ /* 0x000fe2000bf05270 */
[----:B------:R-:W-:-:S02]  /*0ba0*/  IADD3 R2, PT, PT, R2, 0x4e20, RZ ;  /* 0x00004e2002027810 */ /* 0x000fc40007ffe0ff */
[----:B---3--:R-:W-:-:S13]  /*0bb0*/  FSETP.GEU.AND P0, PT, R22, -R0, PT ;  /* 0x800000001600720b */ /* 0x008fda0003f0e000 */
[----:B------:R-:W-:-:S05]  /*0bc0*/  @!P0 FADD R23, -R0, -RZ ;  /* 0x800000ff00178221 */ /* 0x000fca0000000100 */
[----:B------:R2:W-:Y:S01]  /*0bd0*/  @!P0 STG.E desc[UR6][R18.64], R23 ;  /* 0x0000001712008986 */ /* 0x0005e2000c101906 */
[----:B------:R-:W-:Y:S06]  /*0be0*/  BAR.SYNC.DEFER_BLOCKING 0x0 ;  /* 0x0000000000007b1d */ /* 0x000fec0000010000 */
[----:B------:R-:W-:Y:S05]  /*0bf0*/  BRA.U UP0, `(.L_x_0) ;  /* 0xfffffff500ac7547 */ /* 0x000fea000b83ffff */
[----:B------:R-:W-:Y:S05]  /*0c00*/  EXIT ;  /* 0x000000000000794d */ /* 0x000fea0003800000 */
.L_x_1:
[----:B------:R-:W-:-:S00]  /*0c10*/  BRA `(.L_x_1) ;  /* 0xfffffffc00fc7947 */ /* 0x000fc0000383ffff */
[----:B------:R-:W-:-:S00]  /*0c20*/  NOP ;  /* 0x0000000000007918 */ /* 0x000fc00000000000 */
        /* <DEDUP_REMOVED lines=13> */
.L_x_51:


//--------------------- .text._Z15get_Best_KernelPfS_S_S_ --------------------------
	.section	.text._Z15get_Best_KernelPfS_S_S_,"ax",@progbits
	.align	128
        .global         _Z15get_Best_KernelPfS_S_S_
        .type           _Z15get_Best_KernelPfS_S_S_,@function
        .size           _Z15get_Best_KernelPfS_S_S_,(.L_x_52 - _Z15get_Best_KernelPfS_S_S_)
        .other          _Z15get_Best_KernelPfS_S_S_,@"STO_CUDA_ENTRY STV_DEFAULT"
_Z15get_Best_KernelPfS_S_S_:
.text._Z15get_Best_KernelPfS_S_S_:
[----:B------:R-:W-:Y:S01]  /*0000*/  LDC R1, c[0x0][0x37c] ;  /* 0x0000df00ff017b82 */ /* 0x000fe20000000800 */
[----:B------:R-:W0:Y:S07]  /*0010*/  S2R R6, SR_TID.X ;  /* 0x0000000000067919 */ /* 0x000e2e0000002100 */
[----:B------:R-:W0:Y:S01]  /*0020*/  S2UR UR6, SR_CTAID.X ;  /* 0x00000000000679c3 */ /* 0x000e220000002500 */
[----:B------:R-:W1:Y:S01]  /*0030*/  LDCU.64 UR4, c[0x0][0x358] ;  /* 0x00006b00ff0477ac */ /* 0x000e620008000a00 */
[----:B------:R-:W2:Y:S06]  /*0040*/  S2R R7, SR_TID.Y ;  /* 0x0000000000077919 */ /* 0x000eac0000002200 */
[----:B------:R-:W0:Y:S08]  /*0050*/  LDC R5, c[0x0][0x360] ;  /* 0x0000d800ff057b82 */ /* 0x000e300000000800 */
[----:B------:R-:W2:Y:S08]  /*0060*/  S2UR UR7, SR_CTAID.Y ;  /* 0x00000000000779c3 */ /* 0x000eb00000002600 */
[----:B------:R-:W2:Y:S08]  /*0070*/  LDC R4, c[0x0][0x364] ;  /* 0x0000d900ff047b82 */ /* 0x000eb00000000800 */
[----:B------:R-:W3:Y:S01]  /*0080*/  LDC.64 R2, c[0x0][0x390] ;  /* 0x0000e400ff027b82 */ /* 0x000ee20000000a00 */
[----:B0-----:R-:W-:-:S02]  /*0090*/  IMAD R0, R5, UR6, R6 ;  /* 0x0000000605007c24 */ /* 0x001fc4000f8e0206 */
[----:B--2---:R-:W-:-:S04]  /*00a0*/  IMAD R5, R4, UR7, R7 ;  /* 0x0000000704057c24 */ /* 0x004fc8000f8e0207 */
[----:B------:R-:W-:Y:S01]  /*00b0*/  IMAD R0, R5, 0x64, R0 ;  /* 0x0000006405007824 */ /* 0x000fe200078e0200 */
[----:B------:R-:W0:Y:S01]  /*00c0*/  S2R R9, SR_CgaCtaId ;  /* 0x0000000000097919 */ /* 0x000e220000008800 */
[----:B------:R-:W-:Y:S01]  /*00d0*/  MOV R8, 0x400 ;  /* 0x0000040000087802 */ /* 0x000fe20000000f00 */
[----:B------:R-:W2:Y:S01]  /*00e0*/  LDC.64 R4, c[0x0][0x398] ;  /* 0x0000e600ff047b82 */ /* 0x000ea20000000a00 */
[----:B---3--:R-:W-:-:S06]  /*00f0*/  IMAD.WIDE.U32 R10, R0, 0x4, R2 ;  /* 0x00000004000a7825 */ /* 0x008fcc00078e0002 */
[----:B-1----:R-:W3:Y:S01]  /*0100*/  LDG.E R10, desc[UR4][R10.64] ;  /* 0x000000040a0a7981 */ /* 0x002ee2000c1e1900 */
[----:B--2---:R-:W-:Y:S01]  /*0110*/  IMAD.WIDE.U32 R4, R0, 0x4, R4 ;  /* 0x0000000400047825 */ /* 0x004fe200078e0004 */
[----:B0-----:R-:W-:-:S05]  /*0120*/  LEA R12, R9, R8, 0x18 ;  /* 0x00000008090c7211 */ /* 0x001fca00078ec0ff */
[----:B------:R-:W-:-:S05]  /*0130*/  IMAD R13, R7, 0x28, R12 ;  /* 0x00000028070d7824 */ /* 0x000fca00078e020c */
[----:B------:R-:W-:-:S05]  /*0140*/  LEA R15, R6, R13, 0x2 ;  /* 0x0000000d060f7211 */ /* 0x000fca00078e10ff */
[----:B---3--:R-:W-:Y:S01]  /*0150*/  STS [R15], R10 ;  /* 0x0000000a0f007388 */ /* 0x008fe20000000800 */
[----:B------:R-:W-:Y:S06]  /*0160*/  BAR.SYNC.DEFER_BLOCKING 0x0 ;  /* 0x0000000000007b1d */ /* 0x000fec0000010000 */
[----:B------:R-:W2:Y:S01]  /*0170*/  LDG.E R12, desc[UR4][R4.64] ;  /* 0x00000004040c7981 */ /* 0x000ea2000c1e1900 */
[----:B------:R-:W-:-:S03]  /*0180*/  IADD3 R11, PT, PT, R0, 0x270f, RZ ;  /* 0x0000270f000b7810 */ /* 0x000fc60007ffe0ff */
[----:B------:R-:W2:Y:S02]  /*0190*/  LDS R17, [R15] ;  /* 0x000000000f117984 */ /* 0x000ea40000000800 */
[----:B------:R-:W-:Y:S01]  /*01a0*/  IMAD.HI.U32 R13, R11, -0x2e48e8a7, RZ ;  /* 0xd1b717590b0d7827 */ /* 0x000fe200078e00ff */
[----:B--2---:R-:W-:-:S04]  /*01b0*/  FSETP.GT.AND P1, PT, R12, R17, PT ;  /* 0x000000110c00720b */ /* 0x004fc80003f24000 */
[----:B------:R-:W-:-:S05]  /*01c0*/  SHF.R.U32.HI R12, RZ, 0xd, R13 ;  /* 0x0000000dff0c7819 */ /* 0x000fca000001160d */
[----:B------:R-:W-:-:S04]  /*01d0*/  IMAD R11, R12, -0x2710, R11 ;  /* 0xffffd8f00c0b7824 */ /* 0x000fc800078e020b */
[----:B------:R-:W-:Y:S01]  /*01e0*/  IMAD.WIDE.U32 R12, R11, 0x4, R2 ;  /* 0x000000040b0c7825 */ /* 0x000fe200078e0002 */
[----:B------:R-:W-:Y:S01]  /*01f0*/  @P1 STG.E desc[UR4][R4.64], R17 ;  /* 0x0000001104001986 */ /* 0x000fe2000c101904 */
[----:B------:R-:W-:Y:S06]  /*0200*/  @P1 BAR.SYNC.DEFER_BLOCKING 0x0 ;  /* 0x0000000000001b1d */ /* 0x000fec0000010000 */
[----:B------:R-:W2:Y:S01]  /*0210*/  LDG.E R12, desc[UR4][R12.64] ;  /* 0x000000040c0c7981 */ /* 0x000ea2000c1e1900 */
[----:B------:R-:W-:-:S04]  /*0220*/  IADD3 R10, PT, PT, R8, 0x190, RZ ;  /* 0x00000190080a7810 */ /* 0x000fc80007ffe0ff */
[----:B------:R-:W-:-:S05]  /*0230*/  LEA R10, R9, R10, 0x18 ;  /* 0x0000000a090a7211 */ /* 0x000fca00078ec0ff */
[----:B------:R-:W-:-:S05]  /*0240*/  IMAD R15, R7, 0x28, R10 ;  /* 0x00000028070f7824 */ /* 0x000fca00078e020a */
[----:B------:R-:W-:-:S05]  /*0250*/  LEA R15, R6, R15, 0x2 ;  /* 0x0000000f060f7211 */ /* 0x000fca00078e10ff */
[----:B--2---:R-:W-:Y:S01]  /*0260*/  STS [R15], R12 ;  /* 0x0000000c0f007388 */ /* 0x004fe20000000800 */
[----:B------:R-:W-:Y:S06]  /*0270*/  BAR.SYNC.DEFER_BLOCKING 0x0 ;  /* 0x0000000000007b1d */ /* 0x000fec0000010000 */
[----:B------:R-:W2:Y:S01]  /*0280*/  LDG.E R10, desc[UR4][R4.64] ;  /* 0x00000004040a7981 */ /* 0x000ea2000c1e1900 */
[----:B------:R-:W-:-:S03]  /*0290*/  IADD3 R14, PT, PT, R0, 0x1, RZ ;  /* 0x00000001000e7810 */ /* 0x000fc60007ffe0ff */
[----:B------:R-:W2:Y:S02]  /*02a0*/  LDS R19, [R15] ;  /* 0x000000000f137984 */ /* 0x000ea40000000800 */
[----:B------:R-:W-:-:S05]  /*02b0*/  IMAD.HI.U32 R16, R14, -0x2e48e8a7, RZ ;  /* 0xd1b717590e107827 */ /* 0x000fca00078e00ff */
[----:B------:R-:W-:-:S05]  /*02c0*/  SHF.R.U32.HI R13, RZ, 0xd, R16 ;  /* 0x0000000dff0d7819 */ /* 0x000fca0000011610 */
[----:B------:R-:W-:-:S04]  /*02d0*/  IMAD R13, R13, -0x2710, R14 ;  /* 0xffffd8f00d0d7824 */ /* 0x000fc800078e020e */
[----:B------:R-:W-:Y:S01]  /*02e0*/  IMAD.WIDE.U32 R2, R13, 0x4, R2 ;  /* 0x000000040d027825 */ /* 0x000fe200078e0002 */
[----:B--2---:R-:W-:-:S13]  /*02f0*/  FSETP.GT.AND P2, PT, R10, R19, PT ;  /* 0x000000130a00720b */ /* 0x004fda0003f44000 */
        /* <DEDUP_REMOVED lines=10> */
[----:B------:R-:W-:Y:S02]  /*03a0*/  PLOP3.LUT P0, PT, P1, PT, PT, 0x80, 0x8 ;  /* 0x000000000008781c */ /* 0x000fe40000f0f070 */
[----:B------:R-:W-:Y:S01]  /*03b0*/  @P2 PLOP3.LUT P0, PT, PT, PT, PT, 0x80, 0x8 ;  /* 0x000000000008281c */ /* 0x000fe20003f0f070 */
[----:B------:R-:W2:Y:S02]  /*03c0*/  LDS R9, [R7] ;  /* 0x0000000007097984 */ /* 0x000ea40000000800 */
[----:B--2---:R-:W-:-:S13]  /*03d0*/  FSETP.GT.AND P3, PT, R6, R9, PT ;  /* 0x000000090600720b */ /* 0x004fda0003f64000 */
[----:B------:R0:W-:Y:S01]  /*03e0*/  @P3 STG.E desc[UR4][R4.64], R9 ;  /* 0x0000000904003986 */ /* 0x0001e2000c101904 */
[----:B------:R-:W-:Y:S01]  /*03f0*/  @P3 BAR.SYNC.DEFER_BLOCKING 0x0 ;  /* 0x0000000000003b1d */ /* 0x000fe20000010000 */
[----:B------:R-:W-:-:S13]  /*0400*/  @P3 PLOP3.LUT P0, PT, PT, PT, PT, 0x80, 0x8 ;  /* 0x000000000008381c */ /* 0x000fda0003f0f070 */
[----:B0-----:R-:W-:Y:S05]  /*0410*/  @!P0 EXIT ;  /* 0x000000000000894d */ /* 0x001fea0003800000 */
[----:B------:R-:W0:Y:S01]  /*0420*/  LDC.64 R2, c[0x0][0x380] ;  /* 0x0000e000ff027b82 */ /* 0x000e220000000a00 */
[----:B------:R-:W-:Y:S01]  /*0430*/  HFMA2 R7, -RZ, RZ, 0, 0 ;  /* 0x00000000ff077431 */ /* 0x000fe200000001ff */
[----:B------:R-:W-:-:S06]  /*0440*/  @P1 MOV R7, R0 ;  /* 0x0000000000071202 */ /* 0x000fcc0000000f00 */
[----:B------:R-:W1:Y:S01]  /*0450*/  LDC.64 R4, c[0x0][0x388] ;  /* 0x0000e200ff047b82 */ /* 0x000e620000000a00 */
[----:B------:R-:W-:Y:S02]  /*0460*/  @P2 MOV R7, R11 ;  /* 0x0000000b00072202 */ /* 0x000fe40000000f00 */
[----:B------:R-:W-:-:S05]  /*0470*/  @P3 MOV R7, R13 ;  /* 0x0000000d00073202 */ /* 0x000fca0000000f00 */
[----:B0-----:R-:W-:-:S05]  /*0480*/  IMAD.WIDE.U32 R8, R7, 0x4, R2 ;  /* 0x0000000407087825 */ /* 0x001fca00078e0002 */
[----:B------:R-:W2:Y:S01]  /*0490*/  LDG.E R19, desc[UR4][R8.64] ;  /* 0x0000000408137981 */ /* 0x000ea2000c1e1900 */
[----:B------:R-:W-:Y:S01]  /*04a0*/  IADD3 R13, PT, PT, R7, 0x2710, RZ ;  /* 0x00002710070d7810 */ /* 0x000fe20007ffe0ff */
[----:B-1----:R-:W-:-:S04]  /*04b0*/  IMAD.WIDE.U32 R10, R0, 0x4, R4 ;  /* 0x00000004000a7825 */ /* 0x002fc800078e0004 */
[----:B------:R-:W-:Y:S01]  /*04c0*/  IMAD.WIDE.U32 R12, R13, 0x4, R2 ;  /* 0x000000040d0c7825 */ /* 0x000fe200078e0002 */
[----:B------:R-:W-:Y:S01]  /*04d0*/  IADD3 R15, PT, PT, R0, 0x2710, RZ ;  /* 0x00002710000f7810 */ /* 0x000fe20007ffe0ff */
[----:B--2---:R0:W-:Y:S04]  /*04e0*/  STG.E desc[UR4][R10.64], R19 ;  /* 0x000000130a007986 */ /* 0x0041e8000c101904 */
[----:B------:R-:W2:Y:S01]  /*04f0*/  LDG.E R21, desc[UR4][R12.64] ;  /* 0x000000040c157981 */ /* 0x000ea2000c1e1900 */
[----:B------:R-:W-:Y:S01]  /*0500*/  IADD3 R17, PT, PT, R7, 0x4e20, RZ ;  /* 0x00004e2007117810 */ /* 0x000fe20007ffe0ff */
[----:B------:R-:W-:-:S04]  /*0510*/  IMAD.WIDE.U32 R14, R15, 0x4, R4 ;  /* 0x000000040f0e7825 */ /* 0x000fc800078e0004 */
[----:B------:R-:W-:Y:S01]  /*0520*/  IMAD.WIDE.U32 R16, R17, 0x4, R2 ;  /* 0x0000000411107825 */ /* 0x000fe200078e0002 */
[----:B------:R-:W-:Y:S01]  /*0530*/  IADD3 R9, PT, PT, R0, 0x4e20, RZ ;  /* 0x00004e2000097810 */ /* 0x000fe20007ffe0ff */
[----:B--2---:R1:W-:Y:S04]  /*0540*/  STG.E desc[UR4][R14.64], R21 ;  /* 0x000000150e007986 */ /* 0x0043e8000c101904 */
[----:B------:R-:W2:Y:S01]  /*0550*/  LDG.E R25, desc[UR4][R16.64] ;  /* 0x0000000410197981 */ /* 0x000ea2000c1e1900 */
[----:B------:R-:W-:Y:S01]  /*0560*/  IADD3 R23, PT, PT, R7, 0x7530, RZ ;  /* 0x0000753007177810 */ /* 0x000fe20007ffe0ff */
[----:B------:R-:W-:-:S04]  /*0570*/  IMAD.WIDE.U32 R8, R9, 0x4, R4 ;  /* 0x0000000409087825 */ /* 0x000fc800078e0004 */
[----:B0-----:R-:W-:Y:S01]  /*0580*/  IMAD.WIDE.U32 R10, R23, 0x4, R2 ;  /* 0x00000004170a7825 */ /* 0x001fe200078e0002 */
[----:B------:R-:W-:Y:S01]  /*0590*/  IADD3 R13, PT, PT, R0, 0x7530, RZ ;  /* 0x00007530000d7810 */ /* 0x000fe20007ffe0ff */
[----:B--2---:R0:W-:Y:S04]  /*05a0*/  STG.E desc[UR4][R8.64], R25 ;  /* 0x0000001908007986 */ /* 0x0041e8000c101904 */
[----:B------:R-:W2:Y:S01]  /*05b0*/  LDG.E R19, desc[UR4][R10.64] ;  /* 0x000000040a137981 */ /* 0x000ea2000c1e1900 */
[----:B------:R-:W-:Y:S01]  /*05c0*/  IADD3 R23, PT, PT, R7, 0x9c40, RZ ;  /* 0x00009c4007177810 */ /* 0x000fe20007ffe0ff */
[----:B------:R-:W-:-:S04]  /*05d0*/  IMAD.WIDE.U32 R12, R13, 0x4, R4 ;  /* 0x000000040d0c7825 */ /* 0x000fc800078e0004 */
[----:B-1----:R-:W-:Y:S01]  /*05e0*/  IMAD.WIDE.U32 R14, R23, 0x4, R2 ;  /* 0x00000004170e7825 */ /* 0x002fe200078e0002 */
        /* <DEDUP_REMOVED lines=51> */
[----:B------:R-:W-:Y:S02]  /*0920*/  VIADD R21, R7, 0x1fbd0 ;  /* 0x0001fbd007157836 */ /* 0x000fe40000000000 */
        /* <DEDUP_REMOVED lines=145> */
[--C-:B0-----:R-:W-:Y:S01]  /*1240*/  IMAD.WIDE.U32 R16, R21, 0x4, R2.reuse ;  /* 0x0000000415107825 */ /* 0x101fe200078e0002 */
[----:B------:R-:W-:Y:S01]  /*1250*/  IADD3 R25, PT, PT, R7, 0x5cc60, RZ ;  /* 0x0005cc6007197810 */ /* 0x000fe20007ffe0ff */
[----:B--2---:R0:W-:Y:S04]  /*1260*/  STG.E desc[UR4][R14.64], R23 ;  /* 0x000000170e007986 */ /* 0x0041e8000c101904 */
[----:B------:R-:W2:Y:S01]  /*1270*/  LDG.E R21, desc[UR4][R16.64] ;  /* 0x0000000410157981 */ /* 0x000ea2000c1e1900 */
[----:B------:R-:W-:Y:S02]  /*1280*/  VIADD R9, R0, 0x5a550 ;  /* 0x0005a55000097836 */ /* 0x000fe40000000000 */
[----:B-1----:R-:W-:-:S04]  /*1290*/  IMAD.WIDE.U32 R10, R25, 0x4, R2 ;  /* 0x00000004190a7825 */ /* 0x002fc800078e0002 */
[----:B------:R-:W-:Y:S01]  /*12a0*/  IMAD.WIDE.U32 R8, R9, 0x4, R4 ;  /* 0x0000000409087825 */ /* 0x000fe200078e0004 */
[----:B------:R-:W-:-:S04]  /*12b0*/  IADD3 R13, PT, PT, R0, 0x5cc60, RZ ;  /* 0x0005cc60000d7810 */ /* 0x000fc80007ffe0ff */
        /* <DEDUP_REMOVED lines=35> */
[----:B------:R-:W-:Y:S02]  /*14f0*/  IADD3 R17, PT, PT, R0, 0x6b6c0, RZ ;  /* 0x0006b6c000117810 */ /* 0x000fe40007ffe0ff */
[----:B------:R-:W-:Y:S01]  /*1500*/  IADD3 R21, PT, PT, R7, 0x6ddd0, RZ ;  /* 0x0006ddd007157810 */ /* 0x000fe20007ffe0ff */
[----:B--2---:R1:W-:Y:S04]  /*1510*/  STG.E desc[UR4][R12.64], R19 ;  /* 0x000000130c007986 */ /* 0x0043e8000c101904 */
[----:B------:R-:W2:Y:S01]  /*1520*/  LDG.E R23, desc[UR4][R14.64] ;  /* 0x000000040e177981 */ /* 0x000ea2000c1e1900 */
[----:B------:R-:W-:-:S04]  /*1530*/  IMAD.WIDE.U32 R16, R17, 0x4, R4 ;  /* 0x0000000411107825 */ /* 0x000fc800078e0004 */
[----:B0-----:R-:W-:Y:S01]  /*1540*/  IMAD.WIDE.U32 R8, R21, 0x4, R2 ;  /* 0x0000000415087825 */ /* 0x001fe200078e0002 */
[----:B------:R-:W-:Y:S02]  /*1550*/  IADD3 R11, PT, PT, R0, 0x6ddd0, RZ ;  /* 0x0006ddd0000b7810 */ /* 0x000fe40007ffe0ff */
[----:B------:R-:W-:Y:S01]  /*1560*/  IADD3 R21, PT, PT, R7, 0x704e0, RZ ;  /* 0x000704e007157810 */ /* 0x000fe20007ffe0ff */
[----:B--2---:R0:W-:Y:S04]  /*1570*/  STG.E desc[UR4][R16.64], R23 ;  /* 0x0000001710007986 */ /* 0x0041e8000c101904 */
[----:B------:R-:W2:Y:S01]  /*1580*/  LDG.E R9, desc[UR4][R8.64] ;  /* 0x0000000408097981 */ /* 0x000ea2000c1e1900 */
        /* <DEDUP_REMOVED lines=10> */
[----:B--2---:R-:W-:Y:S04]  /*1630*/  STG.E desc[UR4][R14.64], R13 ;  /* 0x0000000d0e007986 */ /* 0x004fe8000c101904 */
[----:B------:R-:W2:Y:S01]  /*1640*/  LDG.E R17, desc[UR4][R16.64] ;  /* 0x0000000410117981 */ /* 0x000ea2000c1e1900 */
[----:B------:R-:W-:-:S04]  /*1650*/  IMAD.WIDE.U32 R18, R19, 0x4, R4 ;  /* 0x0000000413127825 */ /* 0x000fc800078e0004 */
[----:B-1----:R-:W-:Y:S01]  /*1660*/  IMAD.WIDE.U32 R8, R21, 0x4, R2 ;  /* 0x0000000415087825 */ /* 0x002fe200078e0002 */
[----:B------:R-:W-:Y:S02]  /*1670*/  IADD3 R21, PT, PT, R0, 0x75300, RZ ;  /* 0x0007530000157810 */ /* 0x000fe40007ffe0ff */
[----:B------:R-:W-:Y:S01]  /*1680*/  IADD3 R11, PT, PT, R7, 0x77a10, RZ ;  /* 0x00077a10070b7810 */ /* 0x000fe20007ffe0ff */
[----:B--2---:R-:W-:Y:S04]  /*1690*/  STG.E desc[UR4][R18.64], R17 ;  /* 0x0000001112007986 */ /* 0x004fe8000c101904 */
[----:B------:R-:W2:Y:S01]  /*16a0*/  LDG.E R9, desc[UR4][R8.64] ;  /* 0x0000000408097981 */ /* 0x000ea2000c1e1900 */
[----:B------:R-:W-:-:S04]  /*16b0*/  IMAD.WIDE.U32 R6, R21, 0x4, R4 ;  /* 0x0000000415067825 */ /* 0x000fc800078e0004 */
[----:B------:R-:W-:Y:S01]  /*16c0*/  IMAD.WIDE.U32 R2, R11, 0x4, R2 ;  /* 0x000000040b027825 */ /* 0x000fe200078e0002 */
[----:B------:R-:W-:Y:S01]  /*16d0*/  IADD3 R11, PT, PT, R0, 0x77a10, RZ ;  /* 0x00077a10000b7810 */ /* 0x000fe20007ffe0ff */
[----:B--2---:R-:W-:Y:S04]  /*16e0*/  STG.E desc[UR4][R6.64], R9 ;  /* 0x0000000906007986 */ /* 0x004fe8000c101904 */
[----:B------:R-:W2:Y:S01]  /*16f0*/  LDG.E R3, desc[UR4][R2.64] ;  /* 0x0000000402037981 */ /* 0x000ea2000c1e1900 */
[----:B------:R-:W-:-:S05]  /*1700*/  IMAD.WIDE.U32 R4, R11, 0x4, R4 ;  /* 0x000000040b047825 */ /* 0x000fca00078e0004 */
[----:B--2---:R-:W-:Y:S01]  /*1710*/  STG.E desc[UR4][R4.64], R3 ;  /* 0x0000000304007986 */ /* 0x004fe2000c101904 */
[----:B------:R-:W-:Y:S05]  /*1720*/  EXIT ;  /* 0x000000000000794d */ /* 0x000fea0003800000 */
.L_x_2:
        /* <DEDUP_REMOVED lines=13> */
.L_x_52:


//--------------------- .text._Z23Update_pbFitness_KernelPfS_S_S_ --------------------------
	.section	.text._Z23Update_pbFitness_KernelPfS_S_S_,"ax",@progbits
	.align	128
        .global         _Z23Update_pbFitness_KernelPfS_S_S_
        .type           _Z23Update_pbFitness_KernelPfS_S_S_,@function
        .size           _Z23Update_pbFitness_KernelPfS_S_S_,(.L_x_53 - _Z23Update_pbFitness_KernelPfS_S_S_)
        .other          _Z23Update_pbFitness_KernelPfS_S_S_,@"STO_CUDA_ENTRY STV_DEFAULT"
_Z23Update_pbFitness_KernelPfS_S_S_:
.text._Z23Update_pbFitness_KernelPfS_S_S_:
        /* <DEDUP_REMOVED lines=9> */
[----:B0-----:R-:W-:Y:S01]  /*0090*/  IMAD R5, R0, UR6, R11 ;  /* 0x0000000600057c24 */ /* 0x001fe2000f8e020b */
[----:B------:R-:W0:Y:S06]  /*00a0*/  S2R R7, SR_CgaCtaId ;  /* 0x0000000000077919 */ /* 0x000e2c0000008800 */
[----:B------:R-:W4:Y:S01]  /*00b0*/  LDC.64 R8, c[0x0][0x388] ;  /* 0x0000e200ff087b82 */ /* 0x000f220000000a00 */
[----:B--2---:R-:W-:-:S04]  /*00c0*/  IMAD R0, R4, UR7, R13 ;  /* 0x0000000704007c24 */ /* 0x004fc8000f8e020d */
[----:B------:R-:W-:-:S04]  /*00d0*/  IMAD R5, R0, 0x64, R5 ;  /* 0x0000006400057824 */ /* 0x000fc800078e0205 */
[----:B---3--:R-:W-:-:S06]  /*00e0*/  IMAD.WIDE.U32 R2, R5, 0x4, R2 ;  /* 0x0000000405027825 */ /* 0x008fcc00078e0002 */
[----:B-1----:R-:W2:Y:S01]  /*00f0*/  LDG.E R2, desc[UR4][R2.64] ;  /* 0x0000000402027981 */ /* 0x002ea2000c1e1900 */
[----:B------:R-:W-:Y:S01]  /*0100*/  MOV R0, 0x400 ;  /* 0x0000040000007802 */ /* 0x000fe20000000f00 */
[----:B----4-:R-:W-:-:S03]  /*0110*/  IMAD.WIDE.U32 R8, R5, 0x4, R8 ;  /* 0x0000000405087825 */ /* 0x010fc600078e0008 */
[----:B0-----:R-:W-:-:S05]  /*0120*/  LEA R0, R7, R0, 0x18 ;  /* 0x0000000007007211 */ /* 0x001fca00078ec0ff */
[----:B------:R-:W-:-:S05]  /*0130*/  IMAD R0, R13, 0x28, R0 ;  /* 0x000000280d007824 */ /* 0x000fca00078e0200 */
[----:B------:R-:W-:-:S05]  /*0140*/  LEA R7, R11, R0, 0x2 ;  /* 0x000000000b077211 */ /* 0x000fca00078e10ff */
[----:B--2---:R-:W-:Y:S01]  /*0150*/  STS [R7], R2 ;  /* 0x0000000207007388 */ /* 0x004fe20000000800 */
[----:B------:R-:W-:Y:S06]  /*0160*/  BAR.SYNC.DEFER_BLOCKING 0x0 ;  /* 0x0000000000007b1d */ /* 0x000fec0000010000 */
[----:B------:R-:W2:Y:S04]  /*0170*/  LDG.E R0, desc[UR4][R8.64] ;  /* 0x0000000408007981 */ /* 0x000ea8000c1e1900 */
[----:B------:R-:W2:Y:S02]  /*0180*/  LDS R19, [R7] ;  /* 0x0000000007137984 */ /* 0x000ea40000000800 */
[----:B--2---:R-:W-:-:S13]  /*0190*/  FSETP.GT.AND P0, PT, R0, R19, PT ;  /* 0x000000130000720b */ /* 0x004fda0003f04000 */
[----:B------:R-:W-:Y:S05]  /*01a0*/  @!P0 EXIT ;  /* 0x000000000000894d */ /* 0x000fea0003800000 */
[----:B------:R-:W0:Y:S01]  /*01b0*/  LDC.64 R2, c[0x0][0x390] ;  /* 0x0000e400ff027b82 */ /* 0x000e220000000a00 */
[----:B------:R1:W-:Y:S07]  /*01c0*/  STG.E desc[UR4][R8.64], R19 ;  /* 0x0000001308007986 */ /* 0x0003ee000c101904 */
[----:B------:R-:W2:Y:S01]  /*01d0*/  LDC.64 R6, c[0x0][0x398] ;  /* 0x0000e600ff067b82 */ /* 0x000ea20000000a00 */
[----:B0-----:R-:W-:-:S07]  /*01e0*/  IMAD.WIDE.U32 R10, R5, 0x4, R2 ;  /* 0x00000004050a7825 */ /* 0x001fce00078e0002 */
[----:B------:R-:W-:Y:S06]  /*01f0*/  BAR.SYNC.DEFER_BLOCKING 0x0 ;  /* 0x0000000000007b1d */ /* 0x000fec0000010000 */
[----:B------:R-:W3:Y:S01]  /*0200*/  LDG.E R21, desc[UR4][R10.64] ;  /* 0x000000040a157981 */ /* 0x000ee2000c1e1900 */
[C---:B------:R-:W-:Y:S01]  /*0210*/  IADD3 R17, PT, PT, R5.reuse, 0x2710, RZ ;  /* 0x0000271005117810 */ /* 0x040fe20007ffe0ff */
[----:B--2---:R-:W-:-:S04]  /*0220*/  IMAD.WIDE.U32 R12, R5, 0x4, R6 ;  /* 0x00000004050c7825 */ /* 0x004fc800078e0006 */
[----:B------:R-:W-:Y:S01]  /*0230*/  IMAD.WIDE.U32 R14, R17, 0x4, R2 ;  /* 0x00000004110e7825 */ /* 0x000fe200078e0002 */
[----:B------:R-:W-:Y:S01]  /*0240*/  IADD3 R25, PT, PT, R5, 0x4e20, RZ ;  /* 0x00004e2005197810 */ /* 0x000fe20007ffe0ff */
[----:B---3--:R0:W-:Y:S04]  /*0250*/  STG.E desc[UR4][R12.64], R21 ;  /* 0x000000150c007986 */ /* 0x0081e8000c101904 */
[----:B------:R-:W2:Y:S01]  /*0260*/  LDG.E R23, desc[UR4][R14.64] ;  /* 0x000000040e177981 */ /* 0x000ea2000c1e1900 */
[----:B------:R-:W-:-:S04]  /*0270*/  IMAD.WIDE.U32 R16, R17, 0x4, R6 ;  /* 0x0000000411107825 */ /* 0x000fc800078e0006 */
[----:B-1----:R-:W-:Y:S01]  /*0280*/  IMAD.WIDE.U32 R8, R25, 0x4, R2 ;  /* 0x0000000419087825 */ /* 0x002fe200078e0002 */
[----:B------:R-:W-:Y:S01]  /*0290*/  IADD3 R29, PT, PT, R5, 0x7530, RZ ;  /* 0x00007530051d7810 */ /* 0x000fe20007ffe0ff */
[----:B--2---:R1:W-:Y:S04]  /*02a0*/  STG.E desc[UR4][R16.64], R23 ;  /* 0x0000001710007986 */ /* 0x0043e8000c101904 */
[----:B------:R-:W2:Y:S01]  /*02b0*/  LDG.E R27, desc[UR4][R8.64] ;  /* 0x00000004081b7981 */ /* 0x000ea2000c1e1900 */
[----:B------:R-:W-:-:S04]  /*02c0*/  IMAD.WIDE.U32 R10, R25, 0x4, R6 ;  /* 0x00000004190a7825 */ /* 0x000fc800078e0006 */
[----:B------:R-:W-:Y:S01]  /*02d0*/  IMAD.WIDE.U32 R18, R29, 0x4, R2 ;  /* 0x000000041d127825 */ /* 0x000fe200078e0002 */
[----:B------:R-:W-:Y:S01]  /*02e0*/  IADD3 R25, PT, PT, R5, 0x9c40, RZ ;  /* 0x00009c4005197810 */ /* 0x000fe20007ffe0ff */
[----:B--2---:R2:W-:Y:S04]  /*02f0*/  STG.E desc[UR4][R10.64], R27 ;  /* 0x0000001b0a007986 */ /* 0x0045e8000c101904 */
[----:B0-----:R-:W3:Y:S01]  /*0300*/  LDG.E R21, desc[UR4][R18.64] ;  /* 0x0000000412157981 */ /* 0x001ee2000c1e1900 */
[----:B------:R-:W-:-:S04]  /*0310*/  IMAD.WIDE.U32 R12, R29, 0x4, R6 ;  /* 0x000000041d0c7825 */ /* 0x000fc800078e0006 */
[----:B------:R-:W-:Y:S01]  /*0320*/  IMAD.WIDE.U32 R14, R25, 0x4, R2 ;  /* 0x00000004190e7825 */ /* 0x000fe200078e0002 */
[----:B------:R-:W-:Y:S01]  /*0330*/  IADD3 R29, PT, PT, R5, 0xc350, RZ ;  /* 0x0000c350051d7810 */ /* 0x000fe20007ffe0ff */
[----:B---3--:R0:W-:Y:S04]  /*0340*/  STG.E desc[UR4][R12.64], R21 ;  /* 0x000000150c007986 */ /* 0x0081e8000c101904 */
[----:B-1----:R-:W3:Y:S01]  /*0350*/  LDG.E R23, desc[UR4][R14.64] ;  /* 0x000000040e177981 */ /* 0x002ee2000c1e1900 */
[----:B------:R-:W-:-:S04]  /*0360*/  IMAD.WIDE.U32 R8, R25, 0x4, R6 ;  /* 0x0000000419087825 */ /* 0x000fc800078e0006 */
[----:B------:R-:W-:Y:S01]  /*0370*/  IMAD.WIDE.U32 R16, R29, 0x4, R2 ;  /* 0x000000041d107825 */ /* 0x000fe200078e0002 */
[----:B--2---:R-:W-:Y:S01]  /*0380*/  IADD3 R27, PT, PT, R5, 0xea60, RZ ;  /* 0x0000ea60051b7810 */ /* 0x004fe20007ffe0ff */
[----:B---3--:R1:W-:Y:S04]  /*0390*/  STG.E desc[UR4][R8.64], R23 ;  /* 0x0000001708007986 */ /* 0x0083e8000c101904 */
        /* <DEDUP_REMOVED lines=13> */
[----:B------:R-:W-:Y:S01]  /*0470*/  IADD3 R29, PT, PT, R5, 0x15f90, RZ ;  /* 0x00015f90051d7810 */ /* 0x000fe20007ffe0ff */
[----:B---3--:R1:W-:Y:S04]  /*0480*/  STG.E desc[UR4][R8.64], R23 ;  /* 0x0000001708007986 */ /* 0x0083e8000c101904 */
[----:B--2---:R-:W2:Y:S01]  /*0490*/  LDG.E R25, desc[UR4][R16.64] ;  /* 0x0000000410197981 */ /* 0x004ea2000c1e1900 */
        /* <DEDUP_REMOVED lines=187> */
[----:B-1----:R-:W-:Y:S01]  /*1050*/  IADD3 R23, PT, PT, R5, 0x72bf0, RZ ;  /* 0x00072bf005177810 */ /* 0x002fe20007ffe0ff */
[----:B---3--:R0:W-:Y:S04]  /*1060*/  STG.E desc[UR4][R12.64], R21 ;  /* 0x000000150c007986 */ /* 0x0081e8000c101904 */
[----:B------:R-:W3:Y:S01]  /*1070*/  LDG.E R15, desc[UR4][R14.64] ;  /* 0x000000040e0f7981 */ /* 0x000ee2000c1e1900 */
[----:B------:R-:W-:-:S04]  /*1080*/  IMAD.WIDE.U32 R8, R27, 0x4, R6 ;  /* 0x000000041b087825 */ /* 0x000fc800078e0006 */
[----:B------:R-:W-:Y:S01]  /*1090*/  IMAD.WIDE.U32 R16, R23, 0x4, R2 ;  /* 0x0000000417107825 */ /* 0x000fe200078e0002 */
[----:B--2---:R-:W-:Y:S01]  /*10a0*/  IADD3 R25, PT, PT, R5, 0x75300, RZ ;  /* 0x0007530005197810 */ /* 0x004fe20007ffe0ff */
[----:B---3--:R-:W-:Y:S04]  /*10b0*/  STG.E desc[UR4][R8.64], R15 ;  /* 0x0000000f08007986 */ /* 0x008fe8000c101904 */
[----:B------:R-:W2:Y:S01]  /*10c0*/  LDG.E R17, desc[UR4][R16.64] ;  /* 0x0000000410117981 */ /* 0x000ea2000c1e1900 */
[----:B------:R-:W-:-:S04]  /*10d0*/  IMAD.WIDE.U32 R10, R23, 0x4, R6 ;  /* 0x00000004170a7825 */ /* 0x000fc800078e0006 */
[----:B------:R-:W-:Y:S01]  /*10e0*/  IMAD.WIDE.U32 R18, R25, 0x4, R2 ;  /* 0x0000000419127825 */ /* 0x000fe200078e0002 */
[----:B0-----:R-:W-:Y:S01]  /*10f0*/  IADD3 R13, PT, PT, R5, 0x77a10, RZ ;  /* 0x00077a10050d7810 */ /* 0x001fe20007ffe0ff */
[----:B--2---:R-:W-:Y:S04]  /*1100*/  STG.E desc[UR4][R10.64], R17 ;  /* 0x000000110a007986 */ /* 0x004fe8000c101904 */
[----:B------:R-:W2:Y:S01]  /*1110*/  LDG.E R19, desc[UR4][R18.64] ;  /* 0x0000000412137981 */ /* 0x000ea2000c1e1900 */
[----:B------:R-:W-:-:S04]  /*1120*/  IMAD.WIDE.U32 R4, R25, 0x4, R6 ;  /* 0x0000000419047825 */ /* 0x000fc800078e0006 */
[C---:B------:R-:W-:Y:S01]  /*1130*/  IMAD.WIDE.U32 R2, R13.reuse, 0x4, R2 ;  /* 0x000000040d027825 */ /* 0x040fe200078e0002 */
[----:B--2---:R-:W-:Y:S05]  /*1140*/  STG.E desc[UR4][R4.64], R19 ;  /* 0x0000001304007986 */ /* 0x004fea000c101904 */
[----:B------:R-:W2:Y:S01]  /*1150*/  LDG.E R3, desc[UR4][R2.64] ;  /* 0x0000000402037981 */ /* 0x000ea2000c1e1900 */
[----:B------:R-:W-:-:S05]  /*1160*/  IMAD.WIDE.U32 R6, R13, 0x4, R6 ;  /* 0x000000040d067825 */ /* 0x000fca00078e0006 */
[----:B--2---:R-:W-:Y:S01]  /*1170*/  STG.E desc[UR4][R6.64], R3 ;  /* 0x0000000306007986 */ /* 0x004fe2000c101904 */
[----:B------:R-:W-:Y:S06]  /*1180*/  BAR.SYNC.DEFER_BLOCKING 0x0 ;  /* 0x0000000000007b1d */ /* 0x000fec0000010000 */
[----:B------:R-:W-:Y:S05]  /*1190*/  EXIT ;  /* 0x000000000000794d */ /* 0x000fea0003800000 */
.L_x_3:
        /* <DEDUP_REMOVED lines=14> */
.L_x_53:


//--------------------- .text._Z14Fitness_KernelPfS_j --------------------------
	.section	.text._Z14Fitness_KernelPfS_j,"ax",@progbits
	.align	128
        .global         _Z14Fitness_KernelPfS_j
        .type           _Z14Fitness_KernelPfS_j,@function
        .size           _Z14Fitness_KernelPfS_j,(.L_x_50 - _Z14Fitness_KernelPfS_j)
        .other          _Z14Fitness_KernelPfS_j,@"STO_CUDA_ENTRY STV_DEFAULT"
_Z14Fitness_KernelPfS_j:
.text._Z14Fitness_KernelPfS_j:
[----:B------:R-:W0:Y:S01]  /*0000*/  LDC R1, c[0x0][0x37c] ;  /* 0x0000df00ff017b82 */ /* 0x000e220000000800 */
[----:B------:R-:W1:Y:S07]  /*0010*/  S2R R21, SR_TID.X ;  /* 0x0000000000157919 */ /* 0x000e6e0000002100 */
[----:B------:R-:W1:Y:S01]  /*0020*/  S2UR UR4, SR_CTAID.X ;  /* 0x00000000000479c3 */ /* 0x000e620000002500 */
[----:B------:R-:W2:Y:S01]  /*0030*/  LDCU.64 UR6, c[0x0][0x358] ;  /* 0x00006b00ff0677ac */ /* 0x000ea20008000a00 */
[----:B0-----:R-:W-:Y:S01]  /*0040*/  VIADD R1, R1, 0xfffffef0 ;  /* 0xfffffef001017836 */ /* 0x001fe20000000000 */
[----:B------:R-:W0:Y:S05]  /*0050*/  S2R R7, SR_TID.Y ;  /* 0x0000000000077919 */ /* 0x000e2a0000002200 */
[----:B------:R-:W1:Y:S08]  /*0060*/  LDC R0, c[0x0][0x360] ;  /* 0x0000d800ff007b82 */ /* 0x000e700000000800 */
[----:B------:R-:W0:Y:S08]  /*0070*/  S2UR UR5, SR_CTAID.Y ;  /* 0x00000000000579c3 */ /* 0x000e300000002600 */
[----:B------:R-:W0:Y:S08]  /*0080*/  LDC R2, c[0x0][0x364] ;  /* 0x0000d900ff027b82 */ /* 0x000e300000000800 */
[----:B------:R-:W3:Y:S01]  /*0090*/  LDC.64 R24, c[0x0][0x380] ;  /* 0x0000e000ff187b82 */ /* 0x000ee20000000a00 */
[----:B-1----:R-:W-:-:S02]  /*00a0*/  IMAD R19, R0, UR4, R21 ;  /* 0x0000000400137c24 */ /* 0x002fc4000f8e0215 */
[----:B0-----:R-:W-:-:S04]  /*00b0*/  IMAD R0, R2, UR5, R7 ;  /* 0x0000000502007c24 */ /* 0x001fc8000f8e0207 */
[----:B------:R-:W-:-:S04]  /*00c0*/  IMAD R19, R0, 0x64, R19 ;  /* 0x0000006400137824 */ /* 0x000fc800078e0213 */
[----:B---3--:R-:W-:-:S05]  /*00d0*/  IMAD.WIDE.U32 R2, R19, 0x4, R24 ;  /* 0x0000000413027825 */ /* 0x008fca00078e0018 */
[----:B--2---:R-:W2:Y:S01]  /*00e0*/  LDG.E R8, desc[UR6][R2.64] ;  /* 0x0000000602087981 */ /* 0x004ea2000c1e1900 */
[----:B------:R-:W-:Y:S01]  /*00f0*/  MOV R0, 0x400 ;  /* 0x0000040000007802 */ /* 0x000fe20000000f00 */
[----:B------:R-:W0:Y:S03]  /*0100*/  S2R R5, SR_CgaCtaId ;  /* 0x0000000000057919 */ /* 0x000e260000008800 */
[----:B0-----:R-:W-:Y:S01]  /*0110*/  LEA R0, R5, R0, 0x18 ;  /* 0x0000000005007211 */ /* 0x001fe200078ec0ff */
[----:B------:R-:W-:-:S04]  /*0120*/  VIADD R5, R19, 0x2710 ;  /* 0x0000271013057836 */ /* 0x000fc80000000000 */
[----:B------:R-:W-:Y:S02]  /*0130*/  IMAD R0, R7, 0x28, R0 ;  /* 0x0000002807007824 */ /* 0x000fe400078e0200 */
[----:B------:R-:W-:-:S04]  /*0140*/  IMAD.WIDE.U32 R4, R5, 0x4, R24 ;  /* 0x0000000405047825 */ /* 0x000fc800078e0018 */
[----:B------:R-:W-:-:S05]  /*0150*/  IMAD R21, R21, 0x4, R0 ;  /* 0x0000000415157824 */ /* 0x000fca00078e0200 */
[----:B--2---:R-:W-:Y:S01]  /*0160*/  STS [R21], R8 ;  /* 0x0000000815007388 */ /* 0x004fe20000000800 */
[----:B------:R-:W-:Y:S06]  /*0170*/  BAR.SYNC.DEFER_BLOCKING 0x0 ;  /* 0x0000000000007b1d */ /* 0x000fec0000010000 */
[----:B------:R-:W2:Y:S01]  /*0180*/  LDG.E R0, desc[UR6][R4.64] ;  /* 0x0000000604007981 */ /* 0x000ea2000c1e1900 */
[----:B------:R-:W-:-:S03]  /*0190*/  IADD3 R3, PT, PT, R19, 0x4e20, RZ ;  /* 0x00004e2013037810 */ /* 0x000fc60007ffe0ff */
[----:B------:R-:W0:Y:S02]  /*01a0*/  LDS R10, [R21] ;  /* 0x00000000150a7984 */ /* 0x000e240000000800 */
[----:B------:R-:W-:Y:S02]  /*01b0*/  IMAD.WIDE.U32 R2, R3, 0x4, R24 ;  /* 0x0000000403027825 */ /* 0x000fe400078e0018 */
[----:B--2---:R1:W-:Y:S01]  /*01c0*/  STS [R21], R0 ;  /* 0x0000000015007388 */ /* 0x0043e20000000800 */
[----:B------:R-:W-:Y:S06]  /*01d0*/  BAR.SYNC.DEFER_BLOCKING 0x0 ;  /* 0x0000000000007b1d */ /* 0x000fec0000010000 */
[----:B------:R-:W2:Y:S01]  /*01e0*/  LDG.E R12, desc[UR6][R2.64] ;  /* 0x00000006020c7981 */ /* 0x000ea2000c1e1900 */
[----:B------:R-:W-:-:S03]  /*01f0*/  VIADD R7, R19, 0x7530 ;  /* 0x0000753013077836 */ /* 0x000fc60000000000 */
[----:B------:R-:W3:Y:S01]  /*0200*/  LDS R23, [R21] ;  /* 0x0000000015177984 */ /* 0x000ee20000000800 */
[----:B------:R-:W-:-:S03]  /*0210*/  IMAD.WIDE.U32 R6, R7, 0x4, R24 ;  /* 0x0000000407067825 */ /* 0x000fc600078e0018 */
[----:B--2---:R2:W-:Y:S01]  /*0220*/  STS [R21], R12 ;  /* 0x0000000c15007388 */ /* 0x0045e20000000800 */
[----:B------:R-:W-:Y:S06]  /*0230*/  BAR.SYNC.DEFER_BLOCKING 0x0 ;  /* 0x0000000000007b1d */ /* 0x000fec0000010000 */
[----:B------:R-:W4:Y:S01]  /*0240*/  LDG.E R6, desc[UR6][R6.64] ;  /* 0x0000000606067981 */ /* 0x000f22000c1e1900 */
[----:B------:R-:W-:-:S03]  /*0250*/  VIADD R5, R19, 0x9c40 ;  /* 0x00009c4013057836 */ /* 0x000fc60000000000 */
[----:B------:R-:W5:Y:S01]  /*0260*/  LDS R8, [R21] ;  /* 0x0000000015087984 */ /* 0x000f620000000800 */
[----:B------:R-:W-:-:S03]  /*0270*/  IMAD.WIDE.U32 R4, R5, 0x4, R24 ;  /* 0x0000000405047825 */ /* 0x000fc600078e0018 */
[----:B----4-:R-:W-:Y:S01]  /*0280*/  STS [R21], R6 ;  /* 0x0000000615007388 */ /* 0x010fe20000000800 */
[----:B------:R-:W-:Y:S06]  /*0290*/  BAR.SYNC.DEFER_BLOCKING 0x0 ;  /* 0x0000000000007b1d */ /* 0x000fec0000010000 */
[----:B-1----:R-:W4:Y:S01]  /*02a0*/  LDG.E R0, desc[UR6][R4.64] ;  /* 0x0000000604007981 */ /* 0x002f22000c1e1900 */
[----:B------:R-:W-:-:S03]  /*02b0*/  VIADD R3, R19, 0xc350 ;  /* 0x0000c35013037836 */ /* 0x000fc60000000000 */
[----:B------:R-:W1:Y:S01]  /*02c0*/  LDS R29, [R21] ;  /* 0x00000000151d7984 */ /* 0x000e620000000800 */
[----:B------:R-:W-:-:S03]  /*02d0*/  IMAD.WIDE.U32 R2, R3, 0x4, R24 ;  /* 0x0000000403027825 */ /* 0x000fc600078e0018 */
[----:B----4-:R4:W-:Y:S01]  /*02e0*/  STS [R21], R0 ;  /* 0x0000000015007388 */ /* 0x0109e20000000800 */
[----:B------:R-:W-:Y:S06]  /*02f0*/  BAR.SYNC.DEFER_BLOCKING 0x0 ;  /* 0x0000000000007b1d */ /* 0x000fec0000010000 */
[----:B------:R-:W3:Y:S01]  /*0300*/  LDG.E R14, desc[UR6][R2.64] ;  /* 0x00000006020e7981 */ /* 0x000ee2000c1e1900 */
[----:B------:R-:W-:-:S03]  /*0310*/  IADD3 R13, PT, PT, R19, 0xea60, RZ ;  /* 0x0000ea60130d7810 */ /* 0x000fc60007ffe0ff */
[----:B------:R-:W1:Y:S02]  /*0320*/  LDS R6, [R21] ;  /* 0x0000000015067984 */ /* 0x000e640000000800 */
[----:B--2---:R-:W-:Y:S02]  /*0330*/  IMAD.WIDE.U32 R12, R13, 0x4, R24 ;  /* 0x000000040d0c7825 */ /* 0x004fe400078e0018 */
[----:B---3--:R2:W-:Y:S01]  /*0340*/  STS [R21], R14 ;  /* 0x0000000e15007388 */ /* 0x0085e20000000800 */
[----:B------:R-:W-:Y:S06]  /*0350*/  BAR.SYNC.DEFER_BLOCKING 0x0 ;  /* 0x0000000000007b1d */ /* 0x000fec0000010000 */
[----:B------:R-:W3:Y:S01]  /*0360*/  LDG.E R12, desc[UR6][R12.64] ;  /* 0x000000060c0c7981 */ /* 0x000ee2000c1e1900 */
[----:B------:R-:W-:-:S03]  /*0370*/  VIADD R5, R19, 0x11170 ;  /* 0x0001117013057836 */ /* 0x000fc60000000000 */
[----:B------:R-:W1:Y:S01]  /*0380*/  LDS R27, [R21] ;  /* 0x00000000151b7984 */ /* 0x000e620000000800 */
[----:B------:R-:W-:-:S03]  /*0390*/  IMAD.WIDE.U32 R4, R5, 0x4, R24 ;  /* 0x0000000405047825 */ /* 0x000fc600078e0018 */
[----:B---3--:R3:W-:Y:S01]  /*03a0*/  STS [R21], R12 ;  /* 0x0000000c15007388 */ /* 0x0087e20000000800 */
[----:B------:R-:W-:Y:S06]  /*03b0*/  BAR.SYNC.DEFER_BLOCKING 0x0 ;  /* 0x0000000000007b1d */ /* 0x000fec0000010000 */
[----:B----4-:R-:W4:Y:S01]  /*03c0*/  LDG.E R0, desc[UR6][R4.64] ;  /* 0x0000000604007981 */ /* 0x010f22000c1e1900 */
[----:B------:R-:W-:-:S03]  /*03d0*/  VIADD R3, R19, 0x13880 ;  /* 0x0001388013037836 */ /* 0x000fc60000000000 */
[----:B------:R-:W1:Y:S01]  /*03e0*/  LDS R17, [R21] ;  /* 0x0000000015117984 */ /* 0x000e620000000800 */
[----:B------:R-:W-:-:S03]  /*03f0*/  IMAD.WIDE.U32 R2, R3, 0x4, R24 ;  /* 0x0000000403027825 */ /* 0x000fc600078e0018 */
[----:B----4-:R-:W-:Y:S01]  /*0400*/  STS [R21], R0 ;  /* 0x0000000015007388 */ /* 0x010fe20000000800 */
[----:B------:R-:W-:Y:S06]  /*0410*/  BAR.SYNC.DEFER_BLOCKING 0x0 ;  /* 0x0000000000007b1d */ /* 0x000fec0000010000 */
[----:B--2---:R-:W2:Y:S01]  /*0420*/  LDG.E R14, desc[UR6][R2.64] ;  /* 0x00000006020e7981 */ /* 0x004ea2000c1e1900 */
[----:B------:R-:W-:-:S03]  /*0430*/  VIADD R7, R19, 0x15f90 ;  /* 0x00015f9013077836 */ /* 0x000fc60000000000 */
[----:B------:R-:W4:Y:S01]  /*0440*/  LDS R15, [R21] ;  /* 0x00000000150f7984 */ /* 0x000f220000000800 */
[----:B------:R-:W-:-:S03]  /*0450*/  IMAD.WIDE.U32 R4, R7, 0x4, R24 ;  /* 0x0000000407047825 */ /* 0x000fc600078e0018 */
[----:B--2---:R2:W-:Y:S01]  /*0460*/  STS [R21], R14 ;  /* 0x0000000e15007388 */ /* 0x0045e20000000800 */
[----:B------:R-:W-:Y:S06]  /*0470*/  BAR.SYNC.DEFER_BLOCKING 0x0 ;  /* 0x0000000000007b1d */ /* 0x000fec0000010000 */
[----:B------:R-:W5:Y:S01]  /*0480*/  LDG.E R16, desc[UR6][R4.64] ;  /* 0x0000000604107981 */ /* 0x000f62000c1e1900 */
[----:B------:R-:W-:-:S03]  /*0490*/  IADD3 R13, PT, PT, R19, 0x186a0, RZ ;  /* 0x000186a0130d7810 */ /* 0x000fc60007ffe0ff */
[----:B------:R-:W4:Y:S02]  /*04a0*/  LDS R0, [R21] ;  /* 0x0000000015007984 */ /* 0x000f240000000800 */
[----:B---3--:R-:W-:Y:S02]  /*04b0*/  IMAD.WIDE.U32 R12, R13, 0x4, R24 ;  /* 0x000000040d0c7825 */ /* 0x008fe400078e0018 */
[----:B-----5:R3:W-:Y:S01]  /*04c0*/  STS [R21], R16 ;  /* 0x0000001015007388 */ /* 0x0207e20000000800 */
[----:B------:R-:W-:Y:S06]  /*04d0*/  BAR.SYNC.DEFER_BLOCKING 0x0 ;  /* 0x0000000000007b1d */ /* 0x000fec0000010000 */
[----:B------:R5:W2:Y:S01]  /*04e0*/  LDG.E R12, desc[UR6][R12.64] ;  /* 0x000000060c0c7981 */ /* 0x000aa2000c1e1900 */
[----:B------:R-:W-:-:S04]  /*04f0*/  VIADD R3, R19, 0x1adb0 ;  /* 0x0001adb013037836 */ /* 0x000fc80000000000 */
[----:B------:R-:W-:Y:S01]  /*0500*/  IMAD.WIDE.U32 R2, R3, 0x4, R24 ;  /* 0x0000000403027825 */ /* 0x000fe200078e0018 */
[----:B-----5:R-:W5:Y:S04]  /*0510*/  LDS R13, [R21] ;  /* 0x00000000150d7984 */ /* 0x020f680000000800 */
[----:B--2---:R2:W-:Y:S01]  /*0520*/  STS [R21], R12 ;  /* 0x0000000c15007388 */ /* 0x0045e20000000800 */
[----:B------:R-:W-:Y:S06]  /*0530*/  BAR.SYNC.DEFER_BLOCKING 0x0 ;  /* 0x0000000000007b1d */ /* 0x000fec0000010000 */
[----:B------:R-:W4:Y:S01]  /*0540*/  LDG.E R14, desc[UR6][R2.64] ;  /* 0x00000006020e7981 */ /* 0x000f22000c1e1900 */
[----:B------:R-:W-:-:S03]  /*0550*/  VIADD R5, R19, 0x1d4c0 ;  /* 0x0001d4c013057836 */ /* 0x000fc60000000000 */
[----:B------:R-:W5:Y:S01]  /*0560*/  LDS R11, [R21] ;  /* 0x00000000150b7984 */ /* 0x000f620000000800 */
[----:B------:R-:W-:-:S03]  /*0570*/  IMAD.WIDE.U32 R4, R5, 0x4, R24 ;  /* 0x0000000405047825 */ /* 0x000fc600078e0018 */
[----:B----4-:R4:W-:Y:S01]  /*0580*/  STS [R21], R14 ;  /* 0x0000000e15007388 */ /* 0x0109e20000000800 */
[----:B------:R-:W-:Y:S06]  /*0590*/  BAR.SYNC.DEFER_BLOCKING 0x0 ;  /* 0x0000000000007b1d */ /* 0x000fec0000010000 */
[----:B---3--:R-:W3:Y:S01]  /*05a0*/  LDG.E R16, desc[UR6][R4.64] ;  /* 0x0000000604107981 */ /* 0x008ee2000c1e1900 */
[----:B------:R-:W-:-:S03]  /*05b0*/  VIADD R7, R19, 0x1fbd0 ;  /* 0x0001fbd013077836 */ /* 0x000fc60000000000 */
[----:B------:R-:W5:Y:S01]  /*05c0*/  LDS R9, [R21] ;  /* 0x0000000015097984 */ /* 0x000f620000000800 */
[----:B------:R-:W-:-:S03]  /*05d0*/  IMAD.WIDE.U32 R2, R7, 0x4, R24 ;  /* 0x0000000407027825 */ /* 0x000fc600078e0018 */
[----:B---3--:R3:W-:Y:S01]  /*05e0*/  STS [R21], R16 ;  /* 0x0000001015007388 */ /* 0x0087e20000000800 */
[----:B------:R-:W-:Y:S06]  /*05f0*/  BAR.SYNC.DEFER_BLOCKING 0x0 ;  /* 0x0000000000007b1d */ /* 0x000fec0000010000 */
[----:B--2---:R2:W4:Y:S01]  /*0600*/  LDG.E R12, desc[UR6][R2.64] ;  /* 0x00000006020c7981 */ /* 0x004522000c1e1900 */
[----:B------:R-:W-:-:S05]  /*0610*/  IADD3 R7, PT, PT, R19, 0x222e0, RZ ;  /* 0x000222e013077810 */ /* 0x000fca0007ffe0ff */
[----:B--2---:R-:W-:Y:S02]  /*0620*/  IMAD.WIDE.U32 R2, R7, 0x4, R24 ;  /* 0x0000000407027825 */ /* 0x004fe400078e0018 */
[----:B------:R-:W2:Y:S04]  /*0630*/  LDS R7, [R21] ;  /* 0x0000000015077984 */ /* 0x000ea80000000800 */
[----:B----4-:R4:W-:Y:S01]  /*0640*/  STS [R21], R12 ;  /* 0x0000000c15007388 */ /* 0x0109e20000000800 */
[----:B------:R-:W-:Y:S06]  /*0650*/  BAR.SYNC.DEFER_BLOCKING 0x0 ;  /* 0x0000000000007b1d */ /* 0x000fec0000010000 */
[----:B------:R-:W5:Y:S01]  /*0660*/  LDG.E R14, desc[UR6][R2.64] ;  /* 0x00000006020e7981 */ /* 0x000f62000c1e1900 */
[----:B------:R-:W-:-:S03]  /*0670*/  VIADD R5, R19, 0x249f0 ;  /* 0x000249f013057836 */ /* 0x000fc60000000000 */
[----:B------:R-:W2:Y:S01]  /*0680*/  LDS R28, [R21] ;  /* 0x00000000151c7984 */ /* 0x000ea20000000800 */
[----:B------:R-:W-:-:S03]  /*0690*/  IMAD.WIDE.U32 R4, R5, 0x4, R24 ;  /* 0x0000000405047825 */ /* 0x000fc600078e0018 */
[----:B-----5:R5:W-:Y:S01]  /*06a0*/  STS [R21], R14 ;  /* 0x0000000e15007388 */ /* 0x020be20000000800 */
[----:B------:R-:W-:Y:S06]  /*06b0*/  BAR.SYNC.DEFER_BLOCKING 0x0 ;  /* 0x0000000000007b1d */ /* 0x000fec0000010000 */
[----:B---3--:R-:W3:Y:S01]  /*06c0*/  LDG.E R16, desc[UR6][R4.64] ;  /* 0x0000000604107981 */ /* 0x008ee2000c1e1900 */
[----:B------:R-:W-:-:S03]  /*06d0*/  VIADD R18, R19, 0x27100 ;  /* 0x0002710013127836 */ /* 0x000fc60000000000 */
[----:B------:R-:W2:Y:S01]  /*06e0*/  LDS R26, [R21] ;  /* 0x00000000151a7984 */ /* 0x000ea20000000800 */
[----:B------:R-:W-:-:S03]  /*06f0*/  IMAD.WIDE.U32 R2, R18, 0x4, R24 ;  /* 0x0000000412027825 */ /* 0x000fc600078e0018 */
[----:B---3--:R3:W-:Y:S01]  /*0700*/  STS [R21], R16 ;  /* 0x0000001015007388 */ /* 0x0087e20000000800 */
[----:B------:R-:W-:Y:S06]  /*0710*/  BAR.SYNC.DEFER_BLOCKING 0x0 ;  /* 0x0000000000007b1d */ /* 0x000fec0000010000 */
[----:B----4-:R4:W5:Y:S01]  /*0720*/  LDG.E R12, desc[UR6][R2.64] ;  /* 0x00000006020c7981 */ /* 0x010962000c1e1900 */
[----:B------:R-:W-:-:S03]  /*0730*/  VIADD R18, R19, 0x29810 ;  /* 0x0002981013127836 */ /* 0x000fc60000000000 */
[----:B------:R-:W2:Y:S01]  /*0740*/  LDS R22, [R21] ;  /* 0x0000000015167984 */ /* 0x000ea20000000800 */
[----:B----4-:R-:W-:-:S03]  /*0750*/  IMAD.WIDE.U32 R2, R18, 0x4, R24 ;  /* 0x0000000412027825 */ /* 0x010fc600078e0018 */
[----:B-----5:R4:W-:Y:S01]  /*0760*/  STS [R21], R12 ;  /* 0x0000000c15007388 */ /* 0x0209e20000000800 */
[----:B------:R-:W-:Y:S06]  /*0770*/  BAR.SYNC.DEFER_BLOCKING 0x0 ;  /* 0x0000000000007b1d */ /* 0x000fec0000010000 */
[----:B------:R-:W5:Y:S01]  /*0780*/  LDG.E R14, desc[UR6][R2.64] ;  /* 0x00000006020e7981 */ /* 0x000f62000c1e1900 */
[----:B------:R-:W-:-:S03]  /*0790*/  IADD3 R5, PT, PT, R19, 0x2bf20, RZ ;  /* 0x0002bf2013057810 */ /* 0x000fc60007ffe0ff */
[----:B------:R-:W2:Y:S02]  /*07a0*/  LDS R20, [R21] ;  /* 0x0000000015147984 */ /* 0x000ea40000000800 */
[----:B------:R-:W-:Y:S02]  /*07b0*/  IMAD.WIDE.U32 R4, R5, 0x4, R24 ;  /* 0x0000000405047825 */ /* 0x000fe400078e0018 */
[----:B-----5:R-:W-:Y:S01]  /*07c0*/  STS [R21], R14 ;  /* 0x0000000e15007388 */ /* 0x020fe20000000800 */
[----:B------:R-:W-:Y:S06]  /*07d0*/  BAR.SYNC.DEFER_BLOCKING 0x0 ;  /* 0x0000000000007b1d */ /* 0x000fec0000010000 */
[----:B------:R-:W5:Y:S01]  /*07e0*/  LDG.E R4, desc[UR6][R4.64] ;  /* 0x0000000604047981 */ /* 0x000f62000c1e1900 */
[----:B---3--:R-:W-:-:S03]  /*07f0*/  VIADD R16, R19, 0x2e630 ;  /* 0x0002e63013107836 */ /* 0x008fc60000000000 */
[----:B------:R-:W3:Y:S01]  /*0800*/  LDS R18, [R21] ;  /* 0x0000000015127984 */ /* 0x000ee20000000800 */
[----:B------:R-:W-:-:S03]  /*0810*/  IMAD.WIDE.U32 R2, R16, 0x4, R24 ;  /* 0x0000000410027825 */ /* 0x000fc600078e0018 */
[----:B-----5:R5:W-:Y:S01]  /*0820*/  STS [R21], R4 ;  /* 0x0000000415007388 */ /* 0x020be20000000800 */
[----:B------:R-:W-:Y:S06]  /*0830*/  BAR.SYNC.DEFER_BLOCKING 0x0 ;  /* 0x0000000000007b1d */ /* 0x000fec0000010000 */
[----:B----4-:R4:W2:Y:S04]  /*0840*/  LDG.E R12, desc[UR6][R2.64] ;  /* 0x00000006020c7981 */ /* 0x0108a8000c1e1900 */
[----:B------:R-:W3:Y:S01]  /*0850*/  LDS R16, [R21] ;  /* 0x0000000015107984 */ /* 0x000ee20000000800 */
[----:B----4-:R-:W-:-:S04]  /*0860*/  VIADD R3, R19, 0x30d40 ;  /* 0x00030d4013037836 */ /* 0x010fc80000000000 */
[----:B------:R-:W-:Y:S01]  /*0870*/  IMAD.WIDE.U32 R2, R3, 0x4, R24 ;  /* 0x0000000403027825 */ /* 0x000fe200078e0018 */
[----:B--2---:R-:W-:Y:S01]  /*0880*/  STS [R21], R12 ;  /* 0x0000000c15007388 */ /* 0x004fe20000000800 */
[----:B------:R-:W-:Y:S06]  /*0890*/  BAR.SYNC.DEFER_BLOCKING 0x0 ;  /* 0x0000000000007b1d */ /* 0x000fec0000010000 */
[----:B------:R-:W2:Y:S01]  /*08a0*/  LDG.E R5, desc[UR6][R2.64] ;  /* 0x0000000602057981 */ /* 0x000ea2000c1e1900 */
[----:B-----5:R-:W-:-:S03]  /*08b0*/  VIADD R4, R19, 0x33450 ;  /* 0x0003345013047836 */ /* 0x020fc60000000000 */
[----:B------:R-:W4:Y:S04]  /*08c0*/  LDS R14, [R21] ;  /* 0x00000000150e7984 */ /* 0x000f280000000800 */
[----:B--2---:R2:W-:Y:S01]  /*08d0*/  STS [R21], R5 ;  /* 0x0000000515007388 */ /* 0x0045e20000000800 */
[----:B------:R-:W-:Y:S01]  /*08e0*/  BAR.SYNC.DEFER_BLOCKING 0x0 ;  /* 0x0000000000007b1d */ /* 0x000fe20000010000 */
[----:B--2---:R-:W-:-:S06]  /*08f0*/  IMAD.WIDE.U32 R4, R4, 0x4, R24 ;  /* 0x0000000404047825 */ /* 0x004fcc00078e0018 */
[----:B------:R-:W2:Y:S01]  /*0900*/  LDG.E R4, desc[UR6][R4.64] ;  /* 0x0000000604047981 */ /* 0x000ea2000c1e1900 */
[----:B------:R-:W-:-:S03]  /*0910*/  IADD3 R3, PT, PT, R19, 0x35b60, RZ ;  /* 0x00035b6013037810 */ /* 0x000fc60007ffe0ff */
[----:B------:R-:W5:Y:S02]  /*0920*/  LDS R12, [R21] ;  /* 0x00000000150c7984 */ /* 0x000f640000000800 */
[----:B------:R-:W-:Y:S02]  /*0930*/  IMAD.WIDE.U32 R2, R3, 0x4, R24 ;  /* 0x0000000403027825 */ /* 0x000fe400078e0018 */
[----:B0-----:R-:W-:Y:S04]  /*0940*/  STL [R1+0x20], R10 ;  /* 0x0000200a01007387 */ /* 0x001fe80000100800 */
[----:B--2---:R0:W-:Y:S01]  /*0950*/  STS [R21], R4 ;  /* 0x0000000415007388 */ /* 0x0041e20000000800 */
[----:B------:R-:W-:Y:S06]  /*0960*/  BAR.SYNC.DEFER_BLOCKING 0x0 ;  /* 0x0000000000007b1d */ /* 0x000fec0000010000 */
[----:B------:R-:W2:Y:S01]  /*0970*/  LDG.E R2, desc[UR6][R2.64] ;  /* 0x0000000602027981 */ /* 0x000ea2000c1e1900 */
[----:B------:R-:W-:-:S03]  /*0980*/  VIADD R5, R19, 0x38270 ;  /* 0x0003827013057836 */ /* 0x000fc60000000000 */
[----:B------:R-:W5:Y:S01]  /*0990*/  LDS R10, [R21] ;  /* 0x00000000150a7984 */ /* 0x000f620000000800 */
[----:B0-----:R-:W-:-:S03]  /*09a0*/  IMAD.WIDE.U32 R4, R5, 0x4, R24 ;  /* 0x0000000405047825 */ /* 0x001fc600078e0018 */
[----:B------:R-:W-:Y:S04]  /*09b0*/  STL [R1+0x24], R23 ;  /* 0x0000241701007387 */ /* 0x000fe80000100800 */
[----:B--2---:R0:W-:Y:S01]  /*09c0*/  STS [R21], R2 ;  /* 0x0000000215007388 */ /* 0x0041e20000000800 */
[----:B------:R-:W-:Y:S06]  /*09d0*/  BAR.SYNC.DEFER_BLOCKING 0x0 ;  /* 0x0000000000007b1d */ /* 0x000fec0000010000 */
[----:B------:R-:W2:Y:S01]  /*09e0*/  LDG.E R4, desc[UR6][R4.64] ;  /* 0x0000000604047981 */ /* 0x000ea2000c1e1900 */
[----:B------:R-:W-:-:S03]  /*09f0*/  VIADD R3, R19, 0x3a980 ;  /* 0x0003a98013037836 */ /* 0x000fc60000000000 */
[----:B------:R-:W-:Y:S01]  /*0a00*/  STL [R1+0x28], R8 ;  /* 0x0000280801007387 */ /* 0x000fe20000100800 */
[----:B0-----:R-:W-:-:S03]  /*0a10*/  IMAD.WIDE.U32 R2, R3, 0x4, R24 ;  /* 0x0000000403027825 */ /* 0x001fc600078e0018 */
[----:B------:R-:W0:Y:S04]  /*0a20*/  LDS R8, [R21] ;  /* 0x0000000015087984 */ /* 0x000e280000000800 */
[----:B--2---:R2:W-:Y:S01]  /*0a30*/  STS [R21], R4 ;  /* 0x0000000415007388 */ /* 0x0045e20000000800 */
[----:B------:R-:W-:Y:S06]  /*0a40*/  BAR.SYNC.DEFER_BLOCKING 0x0 ;  /* 0x0000000000007b1d */ /* 0x000fec0000010000 */
[----:B------:R-:W3:Y:S01]  /*0a50*/  LDG.E R3, desc[UR6][R2.64] ;  /* 0x0000000602037981 */ /* 0x000ee2000c1e1900 */
[----:B------:R-:W-:-:S03]  /*0a60*/  VIADD R5, R19, 0x3d090 ;  /* 0x0003d09013057836 */ /* 0x000fc60000000000 */
[----:B------:R-:W0:Y:S01]  /*0a70*/  LDS R23, [R21] ;  /* 0x0000000015177984 */ /* 0x000e220000000800 */
[----:B--2---:R-:W-:-:S03]  /*0a80*/  IMAD.WIDE.U32 R4, R5, 0x4, R24 ;  /* 0x0000000405047825 */ /* 0x004fc600078e0018 */
[----:B-1----:R-:W-:Y:S04]  /*0a90*/  STL [R1+0x2c], R29 ;  /* 0x00002c1d01007387 */ /* 0x002fe80000100800 */
[----:B---3--:R1:W-:Y:S01]  /*0aa0*/  STS [R21], R3 ;  /* 0x0000000315007388 */ /* 0x0083e20000000800 */
[----:B------:R-:W-:Y:S06]  /*0ab0*/  BAR.SYNC.DEFER_BLOCKING 0x0 ;  /* 0x0000000000007b1d */ /* 0x000fec0000010000 */
[----:B------:R-:W2:Y:S01]  /*0ac0*/  LDG.E R5, desc[UR6][R4.64] ;  /* 0x0000000604057981 */ /* 0x000ea2000c1e1900 */
[----:B------:R-:W-:-:S03]  /*0ad0*/  IADD3 R2, PT, PT, R19, 0x3f7a0, RZ ;  /* 0x0003f7a013027810 */ /* 0x000fc60007ffe0ff */
[----:B------:R-:W-:Y:S02]  /*0ae0*/  STL [R1+0x30], R6 ;  /* 0x0000300601007387 */ /* 0x000fe40000100800 */
[----:B-1----:R-:W-:Y:S02]  /*0af0*/  IMAD.WIDE.U32 R2, R2, 0x4, R24 ;  /* 0x0000000402027825 */ /* 0x002fe400078e0018 */
[----:B------:R-:W1:Y:S04]  /*0b00*/  LDS R6, [R21] ;  /* 0x0000000015067984 */ /* 0x000e680000000800 */
[----:B--2---:R2:W-:Y:S01]  /*0b10*/  STS [R21], R5 ;  /* 0x0000000515007388 */ /* 0x0045e20000000800 */
[----:B------:R-:W-:Y:S06]  /*0b20*/  BAR.SYNC.DEFER_BLOCKING 0x0 ;  /* 0x0000000000007b1d */ /* 0x000fec0000010000 */
[----:B------:R3:W4:Y:S04]  /*0b30*/  LDG.E R2, desc[UR6][R2.64] ;  /* 0x0000000602027981 */ /* 0x000728000c1e1900 */
[----:B------:R-:W1:Y:S04]  /*0b40*/  LDS R29, [R21] ;  /* 0x00000000151d7984 */ /* 0x000e680000000800 */
[----:B------:R-:W-:Y:S01]  /*0b50*/  STL [R1+0x34], R27 ;  /* 0x0000341b01007387 */ /* 0x000fe20000100800 */
[----:B---3--:R-:W-:-:S04]  /*0b60*/  VIADD R3, R19, 0x41eb0 ;  /* 0x00041eb013037836 */ /* 0x008fc80000000000 */
[----:B--2---:R-:W-:Y:S01]  /*0b70*/  IMAD.WIDE.U32 R4, R3, 0x4, R24 ;  /* 0x0000000403047825 */ /* 0x004fe200078e0018 */
[----:B----4-:R2:W-:Y:S01]  /*0b80*/  STS [R21], R2 ;  /* 0x0000000215007388 */ /* 0x0105e20000000800 */
[----:B------:R-:W-:Y:S06]  /*0b90*/  BAR.SYNC.DEFER_BLOCKING 0x0 ;  /* 0x0000000000007b1d */ /* 0x000fec0000010000 */
[----:B------:R-:W3:Y:S01]  /*0ba0*/  LDG.E R4, desc[UR6][R4.64] ;  /* 0x0000000604047981 */ /* 0x000ee2000c1e1900 */
[----:B------:R-:W-:-:S03]  /*0bb0*/  VIADD R3, R19, 0x445c0 ;  /* 0x000445c013037836 */ /* 0x000fc60000000000 */
[----:B------:R-:W4:Y:S01]  /*0bc0*/  LDS R27, [R21] ;  /* 0x00000000151b7984 */ /* 0x000f220000000800 */
[----:B--2---:R-:W-:-:S03]  /*0bd0*/  IMAD.WIDE.U32 R2, R3, 0x4, R24 ;  /* 0x0000000403027825 */ /* 0x004fc600078e0018 */
[----:B------:R-:W-:Y:S04]  /*0be0*/  STL [R1+0x38], R17 ;  /* 0x0000381101007387 */ /* 0x000fe80000100800 */
[----:B---3--:R2:W-:Y:S01]  /*0bf0*/  STS [R21], R4 ;  /* 0x0000000415007388 */ /* 0x0085e20000000800 */
        /* <DEDUP_REMOVED lines=9> */
[----:B------:R-:W-:-:S03]  /*0c90*/  IADD3 R2, PT, PT, R19, 0x493e0, RZ ;  /* 0x000493e013027810 */ /* 0x000fc60007ffe0ff */
[----:B------:R-:W-:Y:S02]  /*0ca0*/  STL [R1+0x40], R0 ;  /* 0x0000400001007387 */ /* 0x000fe40000100800 */
[----:B--2---:R-:W-:Y:S02]  /*0cb0*/  IMAD.WIDE.U32 R2, R2, 0x4, R24 ;  /* 0x0000000402027825 */ /* 0x004fe400078e0018 */
[----:B------:R-:W-:Y:S04]  /*0cc0*/  LDS R0, [R21] ;  /* 0x0000000015007984 */ /* 0x000fe80000000800 */
[----:B---3--:R2:W-:Y:S01]  /*0cd0*/  STS [R21], R5 ;  /* 0x0000000515007388 */ /* 0x0085e20000000800 */
[----:B------:R-:W-:Y:S06]  /*0ce0*/  BAR.SYNC.DEFER_BLOCKING 0x0 ;  /* 0x0000000000007b1d */ /* 0x000fec0000010000 */
[----:B------:R3:W5:Y:S04]  /*0cf0*/  LDG.E R2, desc[UR6][R2.64] ;  /* 0x0000000602027981 */ /* 0x000768000c1e1900 */
[----:B------:R-:W4:Y:S04]  /*0d00*/  LDS R15, [R21] ;  /* 0x00000000150f7984 */ /* 0x000f280000000800 */
[----:B------:R-:W-:Y:S01]  /*0d10*/  STL [R1+0x44], R13 ;  /* 0x0000440d01007387 */ /* 0x000fe20000100800 */
[----:B---3--:R-:W-:-:S04]  /*0d20*/  VIADD R3, R19, 0x4baf0 ;  /* 0x0004baf013037836 */ /* 0x008fc80000000000 */
[----:B--2---:R-:W-:Y:S01]  /*0d30*/  IMAD.WIDE.U32 R4, R3, 0x4, R24 ;  /* 0x0000000403047825 */ /* 0x004fe200078e0018 */
[----:B-----5:R2:W-:Y:S01]  /*0d40*/  STS [R21], R2 ;  /* 0x0000000215007388 */ /* 0x0205e20000000800 */
[----:B------:R-:W-:Y:S06]  /*0d50*/  BAR.SYNC.DEFER_BLOCKING 0x0 ;  /* 0x0000000000007b1d */ /* 0x000fec0000010000 */
[----:B------:R-:W3:Y:S01]  /*0d60*/  LDG.E R4, desc[UR6][R4.64] ;  /* 0x0000000604047981 */ /* 0x000ee2000c1e1900 */
[----:B------:R-:W-:-:S03]  /*0d70*/  VIADD R3, R19, 0x4e200 ;  /* 0x0004e20013037836 */ /* 0x000fc60000000000 */
[----:B------:R-:W5:Y:S01]  /*0d80*/  LDS R13, [R21] ;  /* 0x00000000150d7984 */ /* 0x000f620000000800 */
[----:B--2---:R-:W-:-:S03]  /*0d90*/  IMAD.WIDE.U32 R2, R3, 0x4, R24 ;  /* 0x0000000403027825 */ /* 0x004fc600078e0018 */
[----:B------:R-:W-:Y:S04]  /*0da0*/  STL [R1+0x48], R11 ;  /* 0x0000480b01007387 */ /* 0x000fe80000100800 */
[----:B---3--:R2:W-:Y:S01]  /*0db0*/  STS [R21], R4 ;  /* 0x0000000415007388 */ /* 0x0085e20000000800 */
        /* <DEDUP_REMOVED lines=9> */
[----:B------:R-:W-:-:S03]  /*0e50*/  IADD3 R2, PT, PT, R19, 0x53020, RZ ;  /* 0x0005302013027810 */ /* 0x000fc60007ffe0ff */
[----:B------:R-:W5:Y:S02]  /*0e60*/  LDS R9, [R21] ;  /* 0x0000000015097984 */ /* 0x000f640000000800 */
[----:B--2---:R-:W-:Y:S02]  /*0e70*/  IMAD.WIDE.U32 R2, R2, 0x4, R24 ;  /* 0x0000000402027825 */ /* 0x004fe400078e0018 */
[----:B------:R-:W-:Y:S04]  /*0e80*/  STL [R1+0x50], R7 ;  /* 0x0000500701007387 */ /* 0x000fe80000100800 */
[----:B---3--:R2:W-:Y:S01]  /*0e90*/  STS [R21], R5 ;  /* 0x0000000515007388 */ /* 0x0085e20000000800 */
[----:B------:R-:W-:Y:S06]  /*0ea0*/  BAR.SYNC.DEFER_BLOCKING 0x0 ;  /* 0x0000000000007b1d */ /* 0x000fec0000010000 */
[----:B------:R3:W4:Y:S04]  /*0eb0*/  LDG.E R2, desc[UR6][R2.64] ;  /* 0x0000000602027981 */ /* 0x000728000c1e1900 */
[----:B------:R-:W5:Y:S04]  /*0ec0*/  LDS R7, [R21] ;  /* 0x0000000015077984 */ /* 0x000f680000000800 */
        /* <DEDUP_REMOVED lines=21> */
[----:B------:R-:W4:Y:S02]  /*1020*/  LDS R22, [R21] ;  /* 0x0000000015167984 */ /* 0x000f240000000800 */
[----:B--2---:R-:W-:Y:S02]  /*1030*/  IMAD.WIDE.U32 R2, R2, 0x4, R24 ;  /* 0x0000000402027825 */ /* 0x004fe400078e0018 */
[----:B------:R-:W-:Y:S04]  /*1040*/  STL [R1+0x60], R20 ;  /* 0x0000601401007387 */ /* 0x000fe80000100800 */
        /* <DEDUP_REMOVED lines=18> */
[----:B------:R-:W-:Y:S01]  /*1170*/  LDS R16, [R21] ;  /* 0x0000000015107984 */ /* 0x000fe20000000800 */
        /* <DEDUP_REMOVED lines=22> */
[----:B0-----:R-:W-:Y:S04]  /*12e0*/  STL [R1+0x78], R8 ;  /* 0x0000780801007387 */ /* 0x001fe80000100800 */
[----:B---3--:R0:W-:Y:S01]  /*12f0*/  STS [R21], R4 ;  /* 0x0000000415007388 */ /* 0x0081e20000000800 */
[----:B------:R-:W-:Y:S06]  /*1300*/  BAR.SYNC.DEFER_BLOCKING 0x0 ;  /* 0x0000000000007b1d */ /* 0x000fec0000010000 */
[----:B------:R-:W2:Y:S01]  /*1310*/  LDG.E R3, desc[UR6][R2.64] ;  /* 0x0000000602037981 */ /* 0x000ea2000c1e1900 */
[----:B------:R-:W-:-:S03]  /*1320*/  VIADD R5, R19, 0x6ddd0 ;  /* 0x0006ddd013057836 */ /* 0x000fc60000000000 */
[----:B------:R-:W3:Y:S01]  /*1330*/  LDS R8, [R21] ;  /* 0x0000000015087984 */ /* 0x000ee20000000800 */
[----:B0-----:R-:W-:-:S03]  /*1340*/  IMAD.WIDE.U32 R4, R5, 0x4, R24 ;  /* 0x0000000405047825 */ /* 0x001fc600078e0018 */
[----:B------:R-:W-:Y:S04]  /*1350*/  STL [R1+0x7c], R23 ;  /* 0x00007c1701007387 */ /* 0x000fe80000100800 */
[----:B--2---:R0:W-:Y:S01]  /*1360*/  STS [R21], R3 ;  /* 0x0000000315007388 */ /* 0x0041e20000000800 */
[----:B------:R-:W-:Y:S06]  /*1370*/  BAR.SYNC.DEFER_BLOCKING 0x0 ;  /* 0x0000000000007b1d */ /* 0x000fec0000010000 */
[----:B------:R-:W2:Y:S01]  /*1380*/  LDG.E R5, desc[UR6][R4.64] ;  /* 0x0000000604057981 */ /* 0x000ea2000c1e1900 */
[----:B------:R-:W-:-:S03]  /*1390*/  IADD3 R2, PT, PT, R19, 0x704e0, RZ ;  /* 0x000704e013027810 */ /* 0x000fc60007ffe0ff */
[----:B-1----:R-:W-:Y:S02]  /*13a0*/  STL [R1+0x80], R6 ;  /* 0x0000800601007387 */ /* 0x002fe40000100800 */
[----:B0-----:R-:W-:Y:S02]  /*13b0*/  IMAD.WIDE.U32 R2, R2, 0x4, R24 ;  /* 0x0000000402027825 */ /* 0x001fe400078e0018 */
[----:B------:R-:W0:Y:S04]  /*13c0*/  LDS R6, [R21] ;  /* 0x0000000015067984 */ /* 0x000e280000000800 */
[----:B--2---:R1:W-:Y:S01]  /*13d0*/  STS [R21], R5 ;  /* 0x0000000515007388 */ /* 0x0043e20000000800 */
[----:B------:R-:W-:Y:S06]  /*13e0*/  BAR.SYNC.DEFER_BLOCKING 0x0 ;  /* 0x0000000000007b1d */ /* 0x000fec0000010000 */
[----:B------:R2:W5:Y:S04]  /*13f0*/  LDG.E R2, desc[UR6][R2.64] ;  /* 0x0000000602027981 */ /* 0x000568000c1e1900 */
[----:B------:R-:W0:Y:S04]  /*1400*/  LDS R23, [R21] ;  /* 0x0000000015177984 */ /* 0x000e280000000800 */
[----:B------:R-:W-:Y:S01]  /*1410*/  STL [R1+0x84], R29 ;  /* 0x0000841d01007387 */ /* 0x000fe20000100800 */
[----:B--2---:R-:W-:-:S04]  /*1420*/  VIADD R3, R19, 0x72bf0 ;  /* 0x00072bf013037836 */ /* 0x004fc80000000000 */
[----:B-1----:R-:W-:Y:S01]  /*1430*/  IMAD.WIDE.U32 R4, R3, 0x4, R24 ;  /* 0x0000000403047825 */ /* 0x002fe200078e0018 */
[----:B-----5:R1:W-:Y:S01]  /*1440*/  STS [R21], R2 ;  /* 0x0000000215007388 */ /* 0x0203e20000000800 */
[----:B------:R-:W-:Y:S06]  /*1450*/  BAR.SYNC.DEFER_BLOCKING 0x0 ;  /* 0x0000000000007b1d */ /* 0x000fec0000010000 */
[----:B------:R2:W5:Y:S01]  /*1460*/  LDG.E R5, desc[UR6][R4.64] ;  /* 0x0000000604057981 */ /* 0x000562000c1e1900 */
[----:B------:R-:W-:-:S03]  /*1470*/  VIADD R3, R19, 0x75300 ;  /* 0x0007530013037836 */ /* 0x000fc60000000000 */
[----:B------:R-:W-:Y:S01]  /*1480*/  STL [R1+0x88], R27 ;  /* 0x0000881b01007387 */ /* 0x000fe20000100800 */
[----:B-1----:R-:W-:-:S03]  /*1490*/  IMAD.WIDE.U32 R2, R3, 0x4, R24 ;  /* 0x0000000403027825 */ /* 0x002fc600078e0018 */
[----:B--2---:R-:W1:Y:S04]  /*14a0*/  LDS R4, [R21] ;  /* 0x0000000015047984 */ /* 0x004e680000000800 */
[----:B-----5:R-:W-:Y:S01]  /*14b0*/  STS [R21], R5 ;  /* 0x0000000515007388 */ /* 0x020fe20000000800 */
[----:B------:R-:W-:Y:S06]  /*14c0*/  BAR.SYNC.DEFER_BLOCKING 0x0 ;  /* 0x0000000000007b1d */ /* 0x000fec0000010000 */
[----:B------:R-:W2:Y:S01]  /*14d0*/  LDG.E R3, desc[UR6][R2.64] ;  /* 0x0000000602037981 */ /* 0x000ea2000c1e1900 */
[----:B------:R-:W-:-:S03]  /*14e0*/  VIADD R29, R19, 0x77a10 ;  /* 0x00077a10131d7836 */ /* 0x000fc60000000000 */
[----:B------:R-:W-:Y:S01]  /*14f0*/  STL [R1+0x8c], R17 ;  /* 0x00008c1101007387 */ /* 0x000fe20000100800 */
[----:B------:R-:W-:-:S03]  /*1500*/  IMAD.WIDE.U32 R24, R29, 0x4, R24 ;  /* 0x000000041d187825 */ /* 0x000fc600078e0018 */
[----:B------:R-:W5:Y:S04]  /*1510*/  LDS R29, [R21] ;  /* 0x00000000151d7984 */ /* 0x000f680000000800 */
[----:B--2---:R2:W-:Y:S01]  /*1520*/  STS [R21], R3 ;  /* 0x0000000315007388 */ /* 0x0045e20000000800 */
[----:B------:R-:W-:Y:S06]  /*1530*/  BAR.SYNC.DEFER_BLOCKING 0x0 ;  /* 0x0000000000007b1d */ /* 0x000fec0000010000 */
[----:B------:R-:W5:Y:S01]  /*1540*/  LDG.E R24, desc[UR6][R24.64] ;  /* 0x0000000618187981 */ /* 0x000f62000c1e1900 */
[----:B------:R-:W-:-:S02]  /*1550*/  IMAD.MOV.U32 R2, RZ, RZ, RZ ;  /* 0x000000ffff027224 */ /* 0x000fc400078e00ff */
[----:B--2---:R-:W-:Y:S01]  /*1560*/  IMAD.MOV.U32 R3, RZ, RZ, 0x3f800000 ;  /* 0x3f800000ff037424 */ /* 0x004fe200078e00ff */
[----:B------:R-:W2:Y:S04]  /*1570*/  LDS R5, [R21] ;  /* 0x0000000015057984 */ /* 0x000ea80000000800 */
[----:B------:R-:W-:Y:S04]  /*1580*/  STL [R1+0x94], R15 ;  /* 0x0000940f01007387 */ /* 0x000fe80000100800 */
        /* <DEDUP_REMOVED lines=11> */
[----:B----4-:R-:W-:Y:S04]  /*1640*/  STL [R1+0xc8], R10 ;  /* 0x0000c80a01007387 */ /* 0x010fe80000100800 */
[----:B---3--:R-:W-:Y:S04]  /*1650*/  STL [R1+0xcc], R8 ;  /* 0x0000cc0801007387 */ /* 0x008fe80000100800 */
[----:B0-----:R-:W-:Y:S04]  /*1660*/  STL [R1+0xd0], R6 ;  /* 0x0000d00601007387 */ /* 0x001fe80000100800 */
[----:B------:R-:W-:Y:S04]  /*1670*/  STL [R1+0xd4], R23 ;  /* 0x0000d41701007387 */ /* 0x000fe80000100800 */
[----:B-1----:R-:W-:Y:S04]  /*1680*/  STL [R1+0xd8], R4 ;  /* 0x0000d80401007387 */ /* 0x002fe80000100800 */
[----:B-----5:R-:W-:Y:S04]  /*1690*/  STL [R1+0xdc], R29 ;  /* 0x0000dc1d01007387 */ /* 0x020fe80000100800 */
[----:B--2---:R-:W-:Y:S04]  /*16a0*/  STL [R1+0xe0], R5 ;  /* 0x0000e00501007387 */ /* 0x004fe80000100800 */
[----:B------:R0:W-:Y:S04]  /*16b0*/  STL [R1+0x90], R0 ;  /* 0x0000900001007387 */ /* 0x0001e80000100800 */
[----:B------:R1:W-:Y:S01]  /*16c0*/  STL [R1+0xbc], R16 ;  /* 0x0000bc1001007387 */ /* 0x0003e20000100800 */
[----:B0-----:R-:W-:-:S02]  /*16d0*/  IADD3 R0, PT, PT, R1, 0x20, RZ ;  /* 0x0000002001007810 */ /* 0x001fc40007ffe0ff */
[----:B-1----:R-:W-:Y:S01]  /*16e0*/  CS2R R16, SRZ ;  /* 0x0000000000107805 */ /* 0x002fe2000001ff00 */
[----:B------:R-:W-:Y:S01]  /*16f0*/  STS [R21], R24 ;  /* 0x0000001815007388 */ /* 0x000fe20000000800 */
[----:B------:R-:W-:Y:S06]  /*1700*/  BAR.SYNC.DEFER_BLOCKING 0x0 ;  /* 0x0000000000007b1d */ /* 0x000fec0000010000 */
[----:B------:R-:W0:Y:S04]  /*1710*/  LDS R27, [R21] ;  /* 0x00000000151b7984 */ /* 0x000e280000000800 */
[----:B0-----:R0:W-:Y:S02]  /*1720*/  STL [R1+0xe4], R27 ;  /* 0x0000e41b01007387 */ /* 0x0011e40000100800 */
.L_x_19:
[----:B-1----:R-:W1:Y:S02]  /*1730*/  LDC R4, c[0x0][0x390] ;  /* 0x0000e400ff047b82 */ /* 0x002e640000000800 */
[----:B-1----:R-:W-:-:S13]  /*1740*/  ISETP.GT.AND P0, PT, R4, 0x2, PT ;  /* 0x000000020400780c */ /* 0x002fda0003f04270 */
[----:B--2---:R-:W-:Y:S05]  /*1750*/  @P0 BRA `(.L_x_4) ;  /* 0x00000004004c0947 */ /* 0x004fea0003800000 */
[----:B------:R-:W-:-:S05]  /*1760*/  VIADD R4, R4, 0xffffffff ;  /* 0xffffffff04047836 */ /* 0x000fca0000000000 */
[----:B------:R-:W-:-:S04]  /*1770*/  VIMNMX.U32 R4, PT, PT, R4, 0x2, PT ;  /* 0x0000000204047848 */ /* 0x000fc80003fe0000 */
[----:B------:R-:W-:-:S04]  /*1780*/  SHF.L.U32 R6, R4, 0x2, RZ ;  /* 0x0000000204067819 */ /* 0x000fc800000006ff */
[----:B------:R-:W1:Y:S02]  /*1790*/  LDC R4, c[0x2][R6] ;  /* 0x0080000006047b82 */ /* 0x000e640000000800 */
[----:B-1----:R-:W-:-:S04]  /*17a0*/  SHF.R.S32.HI R5, RZ, 0x1f, R4 ;  /* 0x0000001fff057819 */ /* 0x002fc80000011404 */
.L_x_40:
[----:B------:R-:W-:Y:S05]  /*17b0*/  BRX R4 -0x17c0                                                                  (*"BRANCH_TARGETS .L_x_41,.L_x_42,.L_x_9"*) ;  /* 0xffffffe804107949 */ /* 0x000fea000383ffff */
.L_x_42:
[----:B------:R-:W-:-:S06]  /*17c0*/  IMAD R4, R17, 0x4, R0 ;  /* 0x0000000411047824 */ /* 0x000fcc00078e0200 */
[----:B------:R-:W2:Y:S01]  /*17d0*/  LDL R4, [R4] ;  /* 0x0000000004047983 */ /* 0x000ea20000100800 */
[----:B------:R-:W-:Y:S01]  /*17e0*/  UMOV UR4, 0xc083126f ;  /* 0xc083126f00047882 */ /* 0x000fe20000000000 */
[----:B------:R-:W-:Y:S01]  /*17f0*/  UMOV UR5, 0x401921ca ;  /* 0x401921ca00057882 */ /* 0x000fe20000000000 */
[----:B------:R-:W-:Y:S01]  /*1800*/  BSSY.RECONVERGENT B1, `(.L_x_5) ;  /* 0x0000020000017945 */ /* 0x000fe20003800200 */
[----:B--2---:R-:W1:Y:S01]  /*1810*/  F2F.F64.F32 R14, R4 ;  /* 0x00000004000e7310 */ /* 0x004e620000201800 */
[----:B------:R-:W-:Y:S01]  /*1820*/  FFMA R18, R4, R4, 10 ;  /* 0x4120000004127423 */ /* 0x000fe20000000004 */
[----:B-1----:R-:W-:-:S08]  /*1830*/  DMUL R14, R14, UR4 ;  /* 0x000000040e0e7c28 */ /* 0x002fd00008000000 */
[----:B------:R-:W-:-:S14]  /*1840*/  DSETP.NEU.AND P0, PT, |R14|, +INF , PT ;  /* 0x7ff000000e00742a */ /* 0x000fdc0003f0d200 */
[----:B------:R-:W-:Y:S01]  /*1850*/  @!P0 DMUL R24, RZ, R14 ;  /* 0x0000000eff188228 */ /* 0x000fe20000000000 */
[----:B------:R-:W-:Y:S01]  /*1860*/  @!P0 IMAD.MOV.U32 R26, RZ, RZ, 0x1 ;  /* 0x00000001ff1a8424 */ /* 0x000fe200078e00ff */
[----:B------:R-:W-:Y:S09]  /*1870*/  @!P0 BRA `(.L_x_6) ;  /* 0x0000000000608947 */ /* 0x000ff20003800000 */
[----:B------:R-:W-:Y:S01]  /*1880*/  UMOV UR4, 0x6dc9c883 ;  /* 0x6dc9c88300047882 */ /* 0x000fe20000000000 */
[----:B------:R-:W-:Y:S01]  /*1890*/  UMOV UR5, 0x3fe45f30 ;  /* 0x3fe45f3000057882 */ /* 0x000fe20000000000 */
[C---:B------:R-:W-:Y:S01]  /*18a0*/  DSETP.GE.AND P0, PT, |R14|.reuse, 2.14748364800000000000e+09, PT ;  /* 0x41e000000e00742a */ /* 0x040fe20003f06200 */
[----:B------:R-:W-:Y:S01]  /*18b0*/  BSSY.RECONVERGENT B0, `(.L_x_7) ;  /* 0x0000013000007945 */ /* 0x000fe20003800200 */
[----:B------:R-:W-:Y:S01]  /*18c0*/  DMUL R4, R14, UR4 ;  /* 0x000000040e047c28 */ /* 0x000fe20008000000 */
[----:B------:R-:W-:Y:S01]  /*18d0*/  UMOV UR4, 0x54442d18 ;  /* 0x54442d1800047882 */ /* 0x000fe20000000000 */
[----:B------:R-:W-:-:S08]  /*18e0*/  UMOV UR5, 0x3ff921fb ;  /* 0x3ff921fb00057882 */ /* 0x000fd00000000000 */
[----:B------:R-:W1:Y:S08]  /*18f0*/  F2I.F64 R4, R4 ;  /* 0x0000000400047311 */ /* 0x000e700000301100 */
[----:B-1----:R-:W1:Y:S02]  /*1900*/  I2F.F64 R24, R4 ;  /* 0x0000000400187312 */ /* 0x002e640000201c00 */
[----:B-1----:R-:W-:Y:S01]  /*1910*/  DFMA R6, R24, -UR4, R14 ;  /* 0x8000000418067c2b */ /* 0x002fe2000800000e */
[----:B------:R-:W-:Y:S01]  /*1920*/  UMOV UR4, 0x33145c00 ;  /* 0x33145c0000047882 */ /* 0x000fe20000000000 */
[----:B------:R-:W-:-:S06]  /*1930*/  UMOV UR5, 0x3c91a626 ;  /* 0x3c91a62600057882 */ /* 0x000fcc0000000000 */
[----:B------:R-:W-:Y:S01]  /*1940*/  DFMA R6, R24, -UR4, R6 ;  /* 0x8000000418067c2b */ /* 0x000fe20008000006 */
[----:B------:R-:W-:Y:S01]  /*1950*/  UMOV UR4, 0x252049c0 ;  /* 0x252049c000047882 */ /* 0x000fe20000000000 */
[----:B------:R-:W-:-:S06]  /*1960*/  UMOV UR5, 0x397b839a ;  /* 0x397b839a00057882 */ /* 0x000fcc0000000000 */
[----:B------:R-:W-:Y:S01]  /*1970*/  DFMA R24, R24, -UR4, R6 ;  /* 0x8000000418187c2b */ /* 0x000fe20008000006 */
[----:B------:R-:W-:Y:S10]  /*1980*/  @!P0 BRA `(.L_x_8) ;  /* 0x0000000000148947 */ /* 0x000ff40003800000 */
[----:B------:R-:W-:-:S07]  /*1990*/  MOV R4, 0x19b0 ;  /* 0x000019b000047802 */ /* 0x000fce0000000f00 */
[----:B0-----:R-:W-:Y:S05]  /*19a0*/  CALL.REL.NOINC `($_Z14Fitness_KernelPfS_j$__internal_trig_reduction_slowpathd) ;  /* 0x00000014003c7944 */ /* 0x001fea0003c00000 */
[----:B------:R-:W-:Y:S01]  /*19b0*/  IMAD.MOV.U32 R4, RZ, RZ, R6 ;  /* 0x000000ffff047224 */ /* 0x000fe200078e0006 */
[----:B------:R-:W-:Y:S01]  /*19c0*/  MOV R24, R12 ;  /* 0x0000000c00187202 */ /* 0x000fe20000000f00 */
[----:B------:R-:W-:-:S07]  /*19d0*/  IMAD.MOV.U32 R25, RZ, RZ, R13 ;  /* 0x000000ffff197224 */ /* 0x000fce00078e000d */
.L_x_8:
[----:B------:R-:W-:Y:S05]  /*19e0*/  BSYNC.RECONVERGENT B0 ;  /* 0x0000000000007941 */ /* 0x000fea0003800200 */
.L_x_7:
[----:B------:R-:W-:-:S07]  /*19f0*/  VIADD R26, R4, 0x1 ;  /* 0x00000001041a7836 */ /* 0x000fce0000000000 */
.L_x_6:
[----:B------:R-:W-:Y:S05]  /*1a00*/  BSYNC.RECONVERGENT B1 ;  /* 0x0000000000017941 */ /* 0x000fea0003800200 */
.L_x_5:
[----:B------:R-:W1:Y:S01]  /*1a10*/  LDCU.64 UR4, c[0x4][0x10] ;  /* 0x01000200ff0477ac */ /* 0x000e620008000a00 */
[----:B------:R-:W-:-:S05]  /*1a20*/  IMAD.SHL.U32 R4, R26, 0x40, RZ ;  /* 0x000000401a047824 */ /* 0x000fca00078e00ff */
[----:B------:R-:W-:-:S04]  /*1a30*/  LOP3.LUT R4, R4, 0x40, RZ, 0xc0, !PT ;  /* 0x0000004004047812 */ /* 0x000fc800078ec0ff */
[----:B-1----:R-:W-:-:S04]  /*1a40*/  IADD3 R28, P0, PT, R4, UR4, RZ ;  /* 0x00000004041c7c10 */ /* 0x002fc8000ff1e0ff */
[----:B------:R-:W-:-:S05]  /*1a50*/  IADD3.X R29, PT, PT, RZ, UR5, RZ, P0, !PT ;  /* 0x00000005ff1d7c10 */ /* 0x000fca00087fe4ff */
[----:B------:R-:W2:Y:S04]  /*1a60*/  LDG.E.128.CONSTANT R4, desc[UR6][R28.64] ;  /* 0x000000061c047981 */ /* 0x000ea8000c1e9d00 */
[----:B------:R-:W3:Y:S04]  /*1a70*/  LDG.E.128.CONSTANT R8, desc[UR6][R28.64+0x10] ;  /* 0x000010061c087981 */ /* 0x000ee8000c1e9d00 */
[----:B------:R-:W4:Y:S01]  /*1a80*/  LDG.E.128.CONSTANT R12, desc[UR6][R28.64+0x20] ;  /* 0x000020061c0c7981 */ /* 0x000f22000c1e9d00 */
[----:B------:R-:W-:Y:S01]  /*1a90*/  LOP3.LUT R20, R26, 0x1, RZ, 0xc0, !PT ;  /* 0x000000011a147812 */ /* 0x000fe200078ec0ff */
[----:B------:R-:W-:Y:S01]  /*1aa0*/  IMAD.MOV.U32 R21, RZ, RZ, 0x3da8ff83 ;  /* 0x3da8ff83ff157424 */ /* 0x000fe200078e00ff */
[----:B------:R-:W-:-:S02]  /*1ab0*/  DMUL R22, R24, R24 ;  /* 0x0000001818167228 */ /* 0x000fc40000000000 */
[----:B------:R-:W-:Y:S01]  /*1ac0*/  ISETP.NE.U32.AND P0, PT, R20, 0x1, PT ;  /* 0x000000011400780c */ /* 0x000fe20003f05070 */
[----:B------:R-:W-:-:S03]  /*1ad0*/  IMAD.MOV.U32 R20, RZ, RZ, 0x20fd8164 ;  /* 0x20fd8164ff147424 */ /* 0x000fc600078e00ff */
[----:B------:R-:W-:Y:S02]  /*1ae0*/  FSEL R21, -R21, 0.11223486810922622681, !P0 ;  /* 0x3de5db6515157808 */ /* 0x000fe40004000100 */
[----:B------:R-:W-:-:S06]  /*1af0*/  FSEL R20, R20, -8.06006814911005101289e+34, !P0 ;  /* 0xf9785eba14147808 */ /* 0x000fcc0004000000 */
[----:B--2---:R-:W-:-:S08]  /*1b00*/  DFMA R4, R22, R20, R4 ;  /* 0x000000141604722b */ /* 0x004fd00000000004 */
[C---:B------:R-:W-:Y:S01]  /*1b10*/  DFMA R4, R22.reuse, R4, R6 ;  /* 0x000000041604722b */ /* 0x040fe20000000006 */
[----:B------:R-:W1:Y:S07]  /*1b20*/  F2F.F64.F32 R6, R18 ;  /* 0x0000001200067310 */ /* 0x000e6e0000201800 */
[C---:B---3--:R-:W-:Y:S01]  /*1b30*/  DFMA R4, R22.reuse, R4, R8 ;  /* 0x000000041604722b */ /* 0x048fe20000000008 */
[----:B------:R-:W2:Y:S07]  /*1b40*/  F2F.F64.F32 R8, R16 ;  /* 0x0000001000087310 */ /* 0x000eae0000201800 */
[----:B------:R-:W-:-:S08]  /*1b50*/  DFMA R4, R22, R4, R10 ;  /* 0x000000041604722b */ /* 0x000fd0000000000a */
[----:B----4-:R-:W-:-:S08]  /*1b60*/  DFMA R4, R22, R4, R12 ;  /* 0x000000041604722b */ /* 0x010fd0000000000c */
[----:B------:R-:W-:-:S08]  /*1b70*/  DFMA R4, R22, R4, R14 ;  /* 0x000000041604722b */ /* 0x000fd0000000000e */
[----:B------:R-:W-:Y:S02]  /*1b80*/  DFMA R24, R4, R24, R24 ;  /* 0x000000180418722b */ /* 0x000fe40000000018 */
[----:B------:R-:W-:-:S10]  /*1b90*/  DFMA R4, R22, R4, 1 ;  /* 0x3ff000001604742b */ /* 0x000fd40000000004 */
[----:B------:R-:W-:Y:S02]  /*1ba0*/  FSEL R10, R4, R24, !P0 ;  /* 0x00000018040a7208 */ /* 0x000fe40004000000 */
[----:B------:R-:W-:Y:S02]  /*1bb0*/  FSEL R11, R5, R25, !P0 ;  /* 0x00000019050b7208 */ /* 0x000fe40004000000 */
[----:B------:R-:W-:-:S04]  /*1bc0*/  LOP3.LUT P0, RZ, R26, 0x2, RZ, 0xc0, !PT ;  /* 0x000000021aff7812 */ /* 0x000fc8000780c0ff */
[----:B------:R-:W-:-:S10]  /*1bd0*/  DADD R4, RZ, -R10 ;  /* 0x00000000ff047229 */ /* 0x000fd4000000080a */
[----:B------:R-:W-:Y:S02]  /*1be0*/  FSEL R4, R10, R4, !P0 ;  /* 0x000000040a047208 */ /* 0x000fe40004000000 */
[----:B------:R-:W-:-:S06]  /*1bf0*/  FSEL R5, R11, R5, !P0 ;  /* 0x000000050b057208 */ /* 0x000fcc0004000000 */
[----:B-1----:R-:W-:-:S08]  /*1c00*/  DFMA R6, R4, -10, R6 ;  /* 0xc02400000406782b */ /* 0x002fd00000000006 */
[----:B--2---:R-:W-:-:S06]  /*1c10*/  DADD R6, R6, R8 ;  /* 0x0000000006067229 */ /* 0x004fcc0000000008 */
[----:B------:R1:W2:Y:S01]  /*1c20*/  F2F.F32.F64 R16, R6 ;  /* 0x0000000600107310 */ /* 0x0002a20000301000 */
[----:B------:R-:W-:Y:S05]  /*1c30*/  BRA `(.L_x_9) ;  /* 0x00000008006c7947 */ /* 0x000fea0003800000 */
.L_x_41:
[----:B------:R-:W-:Y:S01]  /*1c40*/  IMAD R5, R17, 0x4, R0 ;  /* 0x0000000411057824 */ /* 0x000fe200078e0200 */
[----:B------:R-:W-:Y:S06]  /*1c50*/  BAR.SYNC.DEFER_BLOCKING 0x0 ;  /* 0x0000000000007b1d */ /* 0x000fec0000010000 */
[----:B------:R-:W2:Y:S02]  /*1c60*/  LDL R5, [R5] ;  /* 0x0000000005057983 */ /* 0x000ea40000100800 */
[----:B--2---:R-:W-:Y:S01]  /*1c70*/  FFMA R16, R5, R5, R16 ;  /* 0x0000000505107223 */ /* 0x004fe20000000010 */
[----:B------:R-:W-:Y:S06]  /*1c80*/  BRA `(.L_x_9) ;  /* 0x0000000800587947 */ /* 0x000fec0003800000 */
.L_x_4:
[----:B------:R-:W-:-:S04]  /*1c90*/  MOV R5, 0xfffffffd ;  /* 0xfffffffd00057802 */ /* 0x000fc80000000f00 */
[----:B------:R-:W-:-:S05]  /*1ca0*/  VIADDMNMX.U32 R4, R4, R5, 0x2, PT ;  /* 0x0000000204047446 */ /* 0x000fca0003800005 */
[----:B------:R-:W-:-:S04]  /*1cb0*/  IMAD.SHL.U32 R6, R4, 0x4, RZ ;  /* 0x0000000404067824 */ /* 0x000fc800078e00ff */
[----:B------:R-:W1:Y:S02]  /*1cc0*/  LDC R4, c[0x2][R6+0xc] ;  /* 0x0080030006047b82 */ /* 0x000e640000000800 */
[----:B-1----:R-:W-:-:S04]  /*1cd0*/  SHF.R.S32.HI R5, RZ, 0x1f, R4 ;  /* 0x0000001fff057819 */ /* 0x002fc80000011404 */
.L_x_44:
[----:B------:R-:W-:Y:S05]  /*1ce0*/  BRX R4 -0x1cf0                                                                  (*"BRANCH_TARGETS .L_x_45,.L_x_46,.L_x_9"*) ;  /* 0xffffffe004c47949 */ /* 0x000fea000383ffff */
.L_x_46:
[----:B------:R-:W-:-:S13]  /*1cf0*/  ISETP.NE.AND P0, PT, R17, 0x31, PT ;  /* 0x000000311100780c */ /* 0x000fda0003f05270 */
[----:B------:R-:W-:Y:S05]  /*1d00*/  @!P0 BRA `(.L_x_9) ;  /* 0x0000000800388947 */ /* 0x000fea0003800000 */
[----:B------:R-:W-:Y:S01]  /*1d10*/  IMAD R8, R17, 0x4, R0 ;  /* 0x0000000411087824 */ /* 0x000fe200078e0200 */
[----:B------:R-:W-:Y:S06]  /*1d20*/  BAR.SYNC.DEFER_BLOCKING 0x0 ;  /* 0x0000000000007b1d */ /* 0x000fec0000010000 */
[----:B------:R-:W2:Y:S04]  /*1d30*/  LDL R4, [R8] ;  /* 0x0000000008047983 */ /* 0x000ea80000100800 */
[----:B------:R-:W3:Y:S01]  /*1d40*/  LDL R5, [R8+0x4] ;  /* 0x0000040008057983 */ /* 0x000ee20000100800 */
[----:B------:R-:W-:Y:S01]  /*1d50*/  BAR.SYNC.DEFER_BLOCKING 0x0 ;  /* 0x0000000000007b1d */ /* 0x000fe20000010000 */
[C---:B--2---:R-:W-:Y:S01]  /*1d60*/  FADD R7, R4.reuse, -1 ;  /* 0xbf80000004077421 */ /* 0x044fe20000000000 */
[----:B---3--:R-:W-:-:S04]  /*1d70*/  FFMA R5, R4, R4, -R5 ;  /* 0x0000000404057223 */ /* 0x008fc80000000805 */
[----:B------:R-:W-:-:S04]  /*1d80*/  FMUL R6, R5, 100 ;  /* 0x42c8000005067820 */ /* 0x000fc80000400000 */
[----:B------:R-:W-:-:S04]  /*1d90*/  FFMA R6, R5, R6, R16 ;  /* 0x0000000605067223 */ /* 0x000fc80000000010 */
[----:B------:R-:W-:Y:S01]  /*1da0*/  FFMA R16, R7, R7, R6 ;  /* 0x0000000707107223 */ /* 0x000fe20000000006 */
[----:B------:R-:W-:Y:S06]  /*1db0*/  BRA `(.L_x_9) ;  /* 0x00000008000c7947 */ /* 0x000fec0003800000 */
.L_x_45:
[----:B------:R-:W-:-:S06]  /*1dc0*/  IMAD R4, R17, 0x4, R0 ;  /* 0x0000000411047824 */ /* 0x000fcc00078e0200 */
[----:B------:R-:W2:Y:S01]  /*1dd0*/  LDL R4, [R4] ;  /* 0x0000000004047983 */ /* 0x000ea20000100800 */
[----:B------:R-:W-:Y:S02]  /*1de0*/  HFMA2 R7, -RZ, RZ, 0.68896484375, 0.000785350799560546875 ;  /* 0x3983126fff077431 */ /* 0x000fe400000001ff */
[----:B------:R-:W-:Y:S01]  /*1df0*/  IMAD.MOV.U32 R6, RZ, RZ, 0x457a0000 ;  /* 0x457a0000ff067424 */ /* 0x000fe200078e00ff */
[----:B------:R-:W-:Y:S03]  /*1e00*/  BSSY.RECONVERGENT B0, `(.L_x_10) ;  /* 0x000000d000007945 */ /* 0x000fe60003800200 */
[----:B------:R-:W-:-:S04]  /*1e10*/  FFMA R6, R7, -R6, 1 ;  /* 0x3f80000007067423 */ /* 0x000fc80000000806 */
[----:B------:R-:W-:Y:S01]  /*1e20*/  FFMA R6, R6, R7, 0.00025000001187436282635 ;  /* 0x3983126f06067423 */ /* 0x000fe20000000007 */
[----:B--2---:R-:W-:-:S04]  /*1e30*/  FMUL R5, R4, R4 ;  /* 0x0000000404057220 */ /* 0x004fc80000400000 */
[----:B------:R-:W1:Y:S01]  /*1e40*/  FCHK P0, R5, 4000 ;  /* 0x457a000005007902 */ /* 0x000e620000000000 */
[----:B------:R-:W-:-:S04]  /*1e50*/  FFMA R7, R5, R6, RZ ;  /* 0x0000000605077223 */ /* 0x000fc800000000ff */
[----:B------:R-:W-:-:S04]  /*1e60*/  FFMA R8, R7, -4000, R5 ;  /* 0xc57a000007087823 */ /* 0x000fc80000000005 */
[----:B------:R-:W-:Y:S01]  /*1e70*/  FFMA R7, R6, R8, R7 ;  /* 0x0000000806077223 */ /* 0x000fe20000000007 */
[----:B-1----:R-:W-:Y:S06]  /*1e80*/  @!P0 BRA `(.L_x_11) ;  /* 0x0000000000108947 */ /* 0x002fec0003800000 */
[----:B------:R-:W-:Y:S01]  /*1e90*/  IMAD.MOV.U32 R6, RZ, RZ, 0x457a0000 ;  /* 0x457a0000ff067424 */ /* 0x000fe200078e00ff */
[----:B------:R-:W-:-:S07]  /*1ea0*/  MOV R8, 0x1ec0 ;  /* 0x00001ec000087802 */ /* 0x000fce0000000f00 */
[----:B0-----:R-:W-:Y:S05]  /*1eb0*/  CALL.REL.NOINC `($__internal_1_$__cuda_sm3x_div_rn_noftz_f32_slowpath) ;  /* 0x0000000800607944 */ /* 0x001fea0003c00000 */
[----:B------:R-:W-:-:S07]  /*1ec0*/  IMAD.MOV.U32 R7, RZ, RZ, R5 ;  /* 0x000000ffff077224 */ /* 0x000fce00078e0005 */
.L_x_11:
[----:B------:R-:W-:Y:S05]  /*1ed0*/  BSYNC.RECONVERGENT B0 ;  /* 0x0000000000007941 */ /* 0x000fea0003800200 */
.L_x_10:
[----:B------:R-:W-:Y:S01]  /*1ee0*/  I2FP.F32.U32 R5, R17 ;  /* 0x0000001100057245 */ /* 0x000fe20000201000 */
[----:B------:R-:W-:-:S04]  /*1ef0*/  FADD R2, R2, R7 ;  /* 0x0000000702027221 */ /* 0x000fc80000000000 */
[----:B------:R-:W-:-:S04]  /*1f00*/  FADD R5, R5, 1 ;  /* 0x3f80000005057421 */ /* 0x000fc80000000000 */
[----:B------:R1:W2:Y:S01]  /*1f10*/  MUFU.RSQ R8, R5 ;  /* 0x0000000500087308 */ /* 0x0002a20000001400 */
[----:B------:R-:W-:-:S04]  /*1f20*/  IADD3 R6, PT, PT, R5, -0xd000000, RZ ;  /* 0xf300000005067810 */ /* 0x000fc80007ffe0ff */
[----:B------:R-:W-:-:S13]  /*1f30*/  ISETP.GT.U32.AND P0, PT, R6, 0x727fffff, PT ;  /* 0x727fffff0600780c */ /* 0x000fda0003f04070 */
[----:B-12---:R-:W-:Y:S05]  /*1f40*/  @!P0 BRA `(.L_x_12) ;  /* 0x0000000000108947 */ /* 0x006fea0003800000 */
[----:B------:R-:W-:-:S07]  /*1f50*/  MOV R9, 0x1f70 ;  /* 0x00001f7000097802 */ /* 0x000fce0000000f00 */
[----:B0-----:R-:W-:Y:S05]  /*1f60*/  CALL.REL.NOINC `($__internal_0_$__cuda_sm20_sqrt_rn_f32_slowpath) ;  /* 0x0000000400d47944 */ /* 0x001fea0003c00000 */
[----:B------:R-:W-:Y:S01]  /*1f70*/  IMAD.MOV.U32 R6, RZ, RZ, R5 ;  /* 0x000000ffff067224 */ /* 0x000fe200078e0005 */
[----:B------:R-:W-:Y:S06]  /*1f80*/  BRA `(.L_x_13) ;  /* 0x0000000000107947 */ /* 0x000fec0003800000 */
.L_x_12:
[----:B------:R-:W-:Y:S01]  /*1f90*/  FMUL.FTZ R6, R5, R8 ;  /* 0x0000000805067220 */ /* 0x000fe20000410000 */
[----:B------:R-:W-:-:S03]  /*1fa0*/  FMUL.FTZ R7, R8, 0.5 ;  /* 0x3f00000008077820 */ /* 0x000fc60000410000 */
[----:B------:R-:W-:-:S04]  /*1fb0*/  FFMA R5, -R6, R6, R5 ;  /* 0x0000000606057223 */ /* 0x000fc80000000105 */
[----:B------:R-:W-:-:S07]  /*1fc0*/  FFMA R6, R5, R7, R6 ;  /* 0x0000000705067223 */ /* 0x000fce0000000006 */
.L_x_13:
[----:B------:R-:W1:Y:S01]  /*1fd0*/  MUFU.RCP R5, R6 ;  /* 0x0000000600057308 */ /* 0x000e620000001000 */
[----:B------:R-:W-:Y:S07]  /*1fe0*/  BSSY.RECONVERGENT B0, `(.L_x_14) ;  /* 0x000000c000007945 */ /* 0x000fee0003800200 */
[----:B------:R-:W2:Y:S01]  /*1ff0*/  FCHK P0, R4, R6 ;  /* 0x0000000604007302 */ /* 0x000ea20000000000 */
[----:B-1----:R-:W-:-:S04]  /*2000*/  FFMA R8, R5, -R6, 1 ;  /* 0x3f80000005087423 */ /* 0x002fc80000000806 */
[----:B------:R-:W-:-:S04]  /*2010*/  FFMA R5, R5, R8, R5 ;  /* 0x0000000805057223 */ /* 0x000fc80000000005 */
[----:B------:R-:W-:-:S04]  /*2020*/  FFMA R9, R4, R5, RZ ;  /* 0x0000000504097223 */ /* 0x000fc800000000ff */
[----:B------:R-:W-:-:S04]  /*2030*/  FFMA R8, R9, -R6, R4 ;  /* 0x8000000609087223 */ /* 0x000fc80000000004 */
[----:B------:R-:W-:Y:S01]  /*2040*/  FFMA R9, R5, R8, R9 ;  /* 0x0000000805097223 */ /* 0x000fe20000000009 */
[----:B--2---:R-:W-:Y:S06]  /*2050*/  @!P0 BRA `(.L_x_15) ;  /* 0x0000000000108947 */ /* 0x004fec0003800000 */
[----:B------:R-:W-:Y:S01]  /*2060*/  IMAD.MOV.U32 R5, RZ, RZ, R4 ;  /* 0x000000ffff057224 */ /* 0x000fe200078e0004 */
[----:B------:R-:W-:-:S07]  /*2070*/  MOV R8, 0x2090 ;  /* 0x0000209000087802 */ /* 0x000fce0000000f00 */
[----:B0-----:R-:W-:Y:S05]  /*2080*/  CALL.REL.NOINC `($__internal_1_$__cuda_sm3x_div_rn_noftz_f32_slowpath) ;  /* 0x0000000400ec7944 */ /* 0x001fea0003c00000 */
[----:B------:R-:W-:-:S07]  /*2090*/  IMAD.MOV.U32 R9, RZ, RZ, R5 ;  /* 0x000000ffff097224 */ /* 0x000fce00078e0005 */
.L_x_15:
[----:B------:R-:W-:Y:S05]  /*20a0*/  BSYNC.RECONVERGENT B0 ;  /* 0x0000000000007941 */ /* 0x000fea0003800200 */
.L_x_14:
[C---:B------:R-:W-:Y:S01]  /*20b0*/  FMUL R4, R9.reuse, 0.63661974668502807617 ;  /* 0x3f22f98309047820 */ /* 0x040fe20000400000 */
[----:B------:R-:W-:Y:S01]  /*20c0*/  FSETP.GE.AND P0, PT, |R9|, 105615, PT ;  /* 0x47ce47800900780b */ /* 0x000fe20003f06200 */
[----:B------:R-:W-:Y:S04]  /*20d0*/  BSSY.RECONVERGENT B0, `(.L_x_16) ;  /* 0x000003e000007945 */ /* 0x000fe80003800200 */
[----:B------:R-:W1:Y:S02]  /*20e0*/  F2I.NTZ R4, R4 ;  /* 0x0000000400047305 */ /* 0x000e640000203100 */
[----:B-1----:R-:W-:-:S05]  /*20f0*/  I2FP.F32.S32 R6, R4 ;  /* 0x0000000400067245 */ /* 0x002fca0000201400 */
[----:B------:R-:W-:-:S04]  /*2100*/  FFMA R5, R6, -1.5707962512969970703, R9 ;  /* 0xbfc90fda06057823 */ /* 0x000fc80000000009 */
[----:B------:R-:W-:-:S04]  /*2110*/  FFMA R5, R6, -7.5497894158615963534e-08, R5 ;  /* 0xb3a2216806057823 */ /* 0x000fc80000000005 */
[----:B------:R-:W-:Y:S01]  /*2120*/  FFMA R5, R6, -5.3903029534742383927e-15, R5 ;  /* 0xa7c234c506057823 */ /* 0x000fe20000000005 */
[----:B------:R-:W-:Y:S06]  /*2130*/  @!P0 BRA `(.L_x_17) ;  /* 0x0000000000dc8947 */ /* 0x000fec0003800000 */
[----:B------:R-:W-:-:S13]  /*2140*/  FSETP.NEU.AND P0, PT, |R9|, +INF , PT ;  /* 0x7f8000000900780b */ /* 0x000fda0003f0d200 */
[----:B------:R-:W-:Y:S01]  /*2150*/  @!P0 FMUL R5, RZ, R9 ;  /* 0x00000009ff058220 */ /* 0x000fe20000400000 */
[----:B------:R-:W-:Y:S01]  /*2160*/  @!P0 MOV R4, RZ ;  /* 0x000000ff00048202 */ /* 0x000fe20000000f00 */
[----:B------:R-:W-:Y:S06]  /*2170*/  @!P0 BRA `(.L_x_17) ;  /* 0x0000000000cc8947 */ /* 0x000fec0003800000 */
[----:B------:R-:W-:Y:S01]  /*2180*/  IMAD.SHL.U32 R5, R9, 0x100, RZ ;  /* 0x0000010009057824 */ /* 0x000fe200078e00ff */
[----:B------:R-:W1:Y:S01]  /*2190*/  LDCU.64 UR8, c[0x4][URZ] ;  /* 0x01000000ff0877ac */ /* 0x000e620008000a00 */
[----:B------:R-:W-:Y:S02]  /*21a0*/  IMAD.MOV.U32 R8, RZ, RZ, RZ ;  /* 0x000000ffff087224 */ /* 0x000fe400078e00ff */
[----:B------:R-:W-:Y:S01]  /*21b0*/  IMAD.MOV.U32 R4, RZ, RZ, R1 ;  /* 0x000000ffff047224 */ /* 0x000fe200078e0001 */
[----:B------:R-:W-:Y:S01]  /*21c0*/  LOP3.LUT R13, R5, 0x80000000, RZ, 0xfc, !PT ;  /* 0x80000000050d7812 */ /* 0x000fe200078efcff */
[----:B------:R-:W-:Y:S01]  /*21d0*/  UMOV UR5, URZ ;  /* 0x000000ff00057c82 */ /* 0x000fe20008000000 */
[----:B------:R-:W-:-:S05]  /*21e0*/  UMOV UR4, URZ ;  /* 0x000000ff00047c82 */ /* 0x000fca0008000000 */
.L_x_18:
[----:B-1----:R-:W-:Y:S01]  /*21f0*/  MOV R10, UR8 ;  /* 0x00000008000a7c02 */ /* 0x002fe20008000f00 */
[----:B------:R-:W-:-:S05]  /*2200*/  IMAD.U32 R11, RZ, RZ, UR9 ;  /* 0x00000009ff0b7e24 */ /* 0x000fca000f8e00ff */
[----:B------:R-:W2:Y:S01]  /*2210*/  LDG.E.CONSTANT R6, desc[UR6][R10.64] ;  /* 0x000000060a067981 */ /* 0x000ea2000c1e9900 */
[----:B------:R-:W-:Y:S02]  /*2220*/  UIADD3 UR8, UP0, UPT, UR8, 0x4, URZ ;  /* 0x0000000408087890 */ /* 0x000fe4000ff1e0ff */
[----:B------:R-:W-:Y:S02]  /*2230*/  UIADD3 UR4, UPT, UPT, UR4, 0x1, URZ ;  /* 0x0000000104047890 */ /* 0x000fe4000fffe0ff */
[----:B------:R-:W-:Y:S02]  /*2240*/  UIADD3.X UR9, UPT, UPT, URZ, UR9, URZ, UP0, !UPT ;  /* 0x00000009ff097290 */ /* 0x000fe400087fe4ff */
[----:B------:R-:W-:Y:S01]  /*2250*/  UISETP.NE.AND UP0, UPT, UR4, 0x6, UPT ;  /* 0x000000060400788c */ /* 0x000fe2000bf05270 */
[----:B--2---:R-:W-:-:S03]  /*2260*/  IMAD.WIDE.U32 R6, R6, R13, RZ ;  /* 0x0000000d06067225 */ /* 0x004fc600078e00ff */
[----:B------:R-:W-:-:S04]  /*2270*/  IADD3 R5, P0, PT, R6, R8, RZ ;  /* 0x0000000806057210 */ /* 0x000fc80007f1e0ff */
[----:B------:R-:W-:Y:S01]  /*2280*/  IADD3.X R8, PT, PT, R7, UR5, RZ, P0, !PT ;  /* 0x0000000507087c10 */ /* 0x000fe200087fe4ff */
[----:B------:R1:W-:Y:S02]  /*2290*/  STL [R4], R5 ;  /* 0x0000000504007387 */ /* 0x0003e40000100800 */
[----:B-1----:R-:W-:Y:S01]  /*22a0*/  VIADD R4, R4, 0x4 ;  /* 0x0000000404047836 */ /* 0x002fe20000000000 */
[----:B------:R-:W-:Y:S06]  /*22b0*/  BRA.U UP0, `(.L_x_18) ;  /* 0xfffffffd00cc7547 */ /* 0x000fec000b83ffff */
[----:B------:R-:W-:Y:S01]  /*22c0*/  SHF.R.U32.HI R7, RZ, 0x17, R9 ;  /* 0x00000017ff077819 */ /* 0x000fe20000011609 */
[----:B------:R1:W-:Y:S03]  /*22d0*/  STL [R1+0x18], R8 ;  /* 0x0000180801007387 */ /* 0x0003e60000100800 */
[C---:B------:R-:W-:Y:S02]  /*22e0*/  LOP3.LUT R4, R7.reuse, 0xe0, RZ, 0xc0, !PT ;  /* 0x000000e007047812 */ /* 0x040fe400078ec0ff */
[----:B------:R-:W-:-:S03]  /*22f0*/  LOP3.LUT P0, RZ, R7, 0x1f, RZ, 0xc0, !PT ;  /* 0x0000001f07ff7812 */ /* 0x000fc6000780c0ff */
[----:B------:R-:W-:-:S05]  /*2300*/  VIADD R4, R4, 0xffffff80 ;  /* 0xffffff8004047836 */ /* 0x000fca0000000000 */
[----:B------:R-:W-:-:S05]  /*2310*/  SHF.R.U32.HI R4, RZ, 0x5, R4 ;  /* 0x00000005ff047819 */ /* 0x000fca0000011604 */
[----:B------:R-:W-:-:S05]  /*2320*/  IMAD R12, R4, -0x4, R1 ;  /* 0xfffffffc040c7824 */ /* 0x000fca00078e0201 */
[----:B------:R-:W2:Y:S04]  /*2330*/  LDL R4, [R12+0x18] ;  /* 0x000018000c047983 */ /* 0x000ea80000100800 */
[----:B------:R-:W2:Y:S04]  /*2340*/  LDL R5, [R12+0x14] ;  /* 0x000014000c057983 */ /* 0x000ea80000100800 */
[----:B------:R-:W3:Y:S01]  /*2350*/  @P0 LDL R6, [R12+0x10] ;  /* 0x000010000c060983 */ /* 0x000ee20000100800 */
[----:B------:R-:W-:Y:S01]  /*2360*/  LOP3.LUT R7, R7, 0x1f, RZ, 0xc0, !PT ;  /* 0x0000001f07077812 */ /* 0x000fe200078ec0ff */
[----:B------:R-:W-:Y:S01]  /*2370*/  UMOV UR4, 0x54442d19 ;  /* 0x54442d1900047882 */ /* 0x000fe20000000000 */
[----:B------:R-:W-:-:S02]  /*2380*/  UMOV UR5, 0x3bf921fb ;  /* 0x3bf921fb00057882 */ /* 0x000fc40000000000 */
[-C--:B--2---:R-:W-:Y:S02]  /*2390*/  @P0 SHF.L.W.U32.HI R4, R5, R7.reuse, R4 ;  /* 0x0000000705040219 */ /* 0x084fe40000010e04 */
[----:B---3--:R-:W-:Y:S02]  /*23a0*/  @P0 SHF.L.W.U32.HI R5, R6, R7, R5 ;  /* 0x0000000706050219 */ /* 0x008fe40000010e05 */
[----:B------:R-:W-:Y:S02]  /*23b0*/  ISETP.GE.AND P0, PT, R9, RZ, PT ;  /* 0x000000ff0900720c */ /* 0x000fe40003f06270 */
[C---:B------:R-:W-:Y:S02]  /*23c0*/  SHF.L.W.U32.HI R6, R5.reuse, 0x2, R4 ;  /* 0x0000000205067819 */ /* 0x040fe40000010e04 */
[----:B------:R-:W-:Y:S02]  /*23d0*/  SHF.L.U32 R5, R5, 0x2, RZ ;  /* 0x0000000205057819 */ /* 0x000fe400000006ff */
[----:B------:R-:W-:-:S02]  /*23e0*/  SHF.R.S32.HI R7, RZ, 0x1f, R6 ;  /* 0x0000001fff077819 */ /* 0x000fc40000011406 */
[C---:B------:R-:W-:Y:S02]  /*23f0*/  LOP3.LUT R9, R6.reuse, R9, RZ, 0x3c, !PT ;  /* 0x0000000906097212 */ /* 0x040fe400078e3cff */
[C---:B------:R-:W-:Y:S02]  /*2400*/  LOP3.LUT R10, R7.reuse, R5, RZ, 0x3c, !PT ;  /* 0x00000005070a7212 */ /* 0x040fe400078e3cff */
[----:B------:R-:W-:Y:S02]  /*2410*/  LOP3.LUT R11, R7, R6, RZ, 0x3c, !PT ;  /* 0x00000006070b7212 */ /* 0x000fe400078e3cff */
[----:B------:R-:W-:Y:S02]  /*2420*/  SHF.R.U32.HI R5, RZ, 0x1e, R4 ;  /* 0x0000001eff057819 */ /* 0x000fe40000011604 */
[----:B------:R-:W-:Y:S02]  /*2430*/  ISETP.GE.AND P1, PT, R9, RZ, PT ;  /* 0x000000ff0900720c */ /* 0x000fe40003f26270 */
[----:B------:R-:W2:Y:S01]  /*2440*/  I2F.F64.S64 R10, R10 ;  /* 0x0000000a000a7312 */ /* 0x000ea20000301c00 */
[----:B------:R-:W-:-:S05]  /*2450*/  LEA.HI R4, R6, R5, RZ, 0x1 ;  /* 0x0000000506047211 */ /* 0x000fca00078f08ff */
[----:B------:R-:W-:-:S04]  /*2460*/  IMAD.MOV R5, RZ, RZ, -R4 ;  /* 0x000000ffff057224 */ /* 0x000fc800078e0a04 */
[----:B------:R-:W-:Y:S01]  /*2470*/  @!P0 IMAD.MOV.U32 R4, RZ, RZ, R5 ;  /* 0x000000ffff048224 */ /* 0x000fe200078e0005 */
[----:B--2---:R-:W-:-:S10]  /*2480*/  DMUL R12, R10, UR4 ;  /* 0x000000040a0c7c28 */ /* 0x004fd40008000000 */
[----:B------:R-:W2:Y:S02]  /*2490*/  F2F.F32.F64 R12, R12 ;  /* 0x0000000c000c7310 */ /* 0x000ea40000301000 */
[----:B-12---:R-:W-:-:S07]  /*24a0*/  FSEL R5, -R12, R12, !P1 ;  /* 0x0000000c0c057208 */ /* 0x006fce0004800100 */
.L_x_17:
[----:B------:R-:W-:Y:S05]  /*24b0*/  BSYNC.RECONVERGENT B0 ;  /* 0x0000000000007941 */ /* 0x000fea0003800200 */
.L_x_16:
[----:B------:R-:W-:Y:S02]  /*24c0*/  IMAD.MOV.U32 R6, RZ, RZ, 0x37cbac00 ;  /* 0x37cbac00ff067424 */ /* 0x000fe400078e00ff */
[----:B------:R-:W-:Y:S01]  /*24d0*/  FMUL R7, R5, R5 ;  /* 0x0000000505077220 */ /* 0x000fe20000400000 */
[C---:B------:R-:W-:Y:S01]  /*24e0*/  LOP3.LUT R8, R4.reuse, 0x1, RZ, 0xc0, !PT ;  /* 0x0000000104087812 */ /* 0x040fe200078ec0ff */
[----:B------:R-:W-:Y:S02]  /*24f0*/  VIADD R4, R4, 0x1 ;  /* 0x0000000104047836 */ /* 0x000fe40000000000 */
[----:B------:R-:W-:Y:S01]  /*2500*/  FFMA R6, R7, R6, -0.0013887860113754868507 ;  /* 0xbab607ed07067423 */ /* 0x000fe20000000006 */
[----:B------:R-:W-:Y:S01]  /*2510*/  ISETP.NE.U32.AND P0, PT, R8, 0x1, PT ;  /* 0x000000010800780c */ /* 0x000fe20003f05070 */
[----:B------:R-:W-:Y:S01]  /*2520*/  IMAD.MOV.U32 R9, RZ, RZ, 0x3e2aaaa8 ;  /* 0x3e2aaaa8ff097424 */ /* 0x000fe200078e00ff */
[----:B------:R-:W-:Y:S02]  /*2530*/  MOV R8, 0x3c0885e4 ;  /* 0x3c0885e400087802 */ /* 0x000fe40000000f00 */
[----:B------:R-:W-:-:S02]  /*2540*/  FSEL R6, R6, -0.00019574658654164522886, P0 ;  /* 0xb94d415306067808 */ /* 0x000fc40000000000 */
[----:B------:R-:W-:Y:S02]  /*2550*/  FSEL R8, R8, 0.041666727513074874878, !P0 ;  /* 0x3d2aaabb08087808 */ /* 0x000fe40004000000 */
[----:B------:R-:W-:Y:S02]  /*2560*/  LOP3.LUT P1, RZ, R4, 0x2, RZ, 0xc0, !PT ;  /* 0x0000000204ff7812 */ /* 0x000fe4000782c0ff */
[----:B------:R-:W-:Y:S01]  /*2570*/  FSEL R4, R5, 1, !P0 ;  /* 0x3f80000005047808 */ /* 0x000fe20004000000 */
[----:B------:R-:W-:Y:S01]  /*2580*/  FFMA R6, R7, R6, R8 ;  /* 0x0000000607067223 */ /* 0x000fe20000000008 */
[----:B------:R-:W-:-:S03]  /*2590*/  FSEL R9, -R9, -0.4999999701976776123, !P0 ;  /* 0xbeffffff09097808 */ /* 0x000fc60004000100 */
[C---:B------:R-:W-:Y:S02]  /*25a0*/  FFMA R5, R7.reuse, R4, RZ ;  /* 0x0000000407057223 */ /* 0x040fe400000000ff */
[----:B------:R-:W-:-:S04]  /*25b0*/  FFMA R6, R7, R6, R9 ;  /* 0x0000000607067223 */ /* 0x000fc80000000009 */
[----:B------:R-:W-:-:S04]  /*25c0*/  FFMA R4, R5, R6, R4 ;  /* 0x0000000605047223 */ /* 0x000fc80000000004 */
[----:B------:R-:W-:-:S04]  /*25d0*/  @P1 FADD R4, RZ, -R4 ;  /* 0x80000004ff041221 */ /* 0x000fc80000000000 */
[----:B------:R-:W-:-:S07]  /*25e0*/  FMUL R3, R3, R4 ;  /* 0x0000000403037220 */ /* 0x000fce0000400000 */
.L_x_9:
[----:B------:R-:W-:-:S04]  /*25f0*/  IADD3 R17, PT, PT, R17, 0x1, RZ ;  /* 0x0000000111117810 */ /* 0x000fc80007ffe0ff */
[----:B------:R-:W-:-:S13]  /*2600*/  ISETP.NE.AND P0, PT, R17, 0x32, PT ;  /* 0x000000321100780c */ /* 0x000fda0003f05270 */
[----:B------:R-:W-:Y:S05]  /*2610*/  @P0 BRA `(.L_x_19) ;  /* 0xfffffff000440947 */ /* 0x000fea000383ffff */
[----:B------:R-:W3:Y:S08]  /*2620*/  LDC R0, c[0x0][0x390] ;  /* 0x0000e400ff007b82 */ /* 0x000ef00000000800 */
[----:B------:R-:W4:Y:S01]  /*2630*/  LDC.64 R4, c[0x0][0x388] ;  /* 0x0000e200ff047b82 */ /* 0x000f220000000a00 */
[----:B---3--:R-:W-:-:S13]  /*2640*/  ISETP.NE.AND P0, PT, R0, 0x3, PT ;  /* 0x000000030000780c */ /* 0x008fda0003f05270 */
[----:B------:R-:W-:Y:S01]  /*2650*/  @!P0 FADD R0, R2, -R3 ;  /* 0x8000000302008221 */ /* 0x000fe20000000000 */
[----:B----4-:R-:W-:-:S04]  /*2660*/  IMAD.WIDE.U32 R2, R19, 0x4, R4 ;  /* 0x0000000413027825 */ /* 0x010fc800078e0004 */
[----:B------:R-:W-:-:S05]  /*2670*/  @!P0 FADD R5, R0, 1 ;  /* 0x3f80000000058421 */ /* 0x000fca0000000000 */
[----:B------:R-:W-:Y:S04]  /*2680*/  @!P0 STG.E desc[UR6][R2.64], R5 ;  /* 0x0000000502008986 */ /* 0x000fe8000c101906 */
[----:B--2---:R-:W-:Y:S01]  /*2690*/  @P0 STG.E desc[UR6][R2.64], R16 ;  /* 0x0000001002000986 */ /* 0x004fe2000c101906 */
[----:B------:R-:W-:Y:S06]  /*26a0*/  BAR.SYNC.DEFER_BLOCKING 0x0 ;  /* 0x0000000000007b1d */ /* 0x000fec0000010000 */
[----:B------:R-:W-:Y:S05]  /*26b0*/  EXIT ;  /* 0x000000000000794d */ /* 0x000fea0003800000 */
        .weak           $__internal_0_$__cuda_sm20_sqrt_rn_f32_slowpath
        .type           $__internal_0_$__cuda_sm20_sqrt_rn_f32_slowpath,@function
        .size           $__internal_0_$__cuda_sm20_sqrt_rn_f32_slowpath,($__internal_1_$__cuda_sm3x_div_rn_noftz_f32_slowpath - $__internal_0_$__cuda_sm20_sqrt_rn_f32_slowpath)
$__internal_0_$__cuda_sm20_sqrt_rn_f32_slowpath:
[----:B------:R-:W-:-:S13]  /*26c0*/  LOP3.LUT P0, RZ, R5, 0x7fffffff, RZ, 0xc0, !PT ;  /* 0x7fffffff05ff7812 */ /* 0x000fda000780c0ff */
[----:B------:R-:W-:Y:S01]  /*26d0*/  @!P0 IMAD.MOV.U32 R6, RZ, RZ, R5 ;  /* 0x000000ffff068224 */ /* 0x000fe200078e0005 */
[----:B------:R-:W-:Y:S06]  /*26e0*/  @!P0 BRA `(.L_x_20) ;  /* 0x0000000000448947 */ /* 0x000fec0003800000 */
[----:B------:R-:W-:-:S13]  /*26f0*/  FSETP.GEU.FTZ.AND P0, PT, R5, RZ, PT ;  /* 0x000000ff0500720b */ /* 0x000fda0003f1e000 */
[----:B------:R-:W-:Y:S01]  /*2700*/  @!P0 IMAD.MOV.U32 R6, RZ, RZ, 0x7fffffff ;  /* 0x7fffffffff068424 */ /* 0x000fe200078e00ff */
[----:B------:R-:W-:Y:S06]  /*2710*/  @!P0 BRA `(.L_x_20) ;  /* 0x0000000000388947 */ /* 0x000fec0003800000 */
[----:B------:R-:W-:-:S13]  /*2720*/  FSETP.GTU.FTZ.AND P0, PT, |R5|, +INF , PT ;  /* 0x7f8000000500780b */ /* 0x000fda0003f1c200 */
[----:B------:R-:W-:Y:S01]  /*2730*/  @P0 FADD.FTZ R6, R5, 1 ;  /* 0x3f80000005060421 */ /* 0x000fe20000010000 */
[----:B------:R-:W-:Y:S06]  /*2740*/  @P0 BRA `(.L_x_20) ;  /* 0x00000000002c0947 */ /* 0x000fec0003800000 */
[----:B------:R-:W-:-:S13]  /*2750*/  FSETP.NEU.FTZ.AND P0, PT, |R5|, +INF , PT ;  /* 0x7f8000000500780b */ /* 0x000fda0003f1d200 */
[----:B------:R-:W-:Y:S01]  /*2760*/  @!P0 MOV R6, R5 ;  /* 0x0000000500068202 */ /* 0x000fe20000000f00 */
[----:B------:R-:W-:Y:S06]  /*2770*/  @!P0 BRA `(.L_x_20) ;  /* 0x0000000000208947 */ /* 0x000fec0003800000 */
[----:B------:R-:W-:-:S04]  /*2780*/  FFMA R5, R5, 1.84467440737095516160e+19, RZ ;  /* 0x5f80000005057823 */ /* 0x000fc800000000ff */
[----:B------:R-:W0:Y:S02]  /*2790*/  MUFU.RSQ R6, R5 ;  /* 0x0000000500067308 */ /* 0x000e240000001400 */
[----:B0-----:R-:W-:Y:S01]  /*27a0*/  FMUL.FTZ R8, R5, R6 ;  /* 0x0000000605087220 */ /* 0x001fe20000410000 */
[----:B------:R-:W-:-:S03]  /*27b0*/  FMUL.FTZ R6, R6, 0.5 ;  /* 0x3f00000006067820 */ /* 0x000fc60000410000 */
[----:B------:R-:W-:-:S04]  /*27c0*/  FADD.FTZ R7, -R8, -RZ ;  /* 0x800000ff08077221 */ /* 0x000fc80000010100 */
[----:B------:R-:W-:-:S04]  /*27d0*/  FFMA R7, R8, R7, R5 ;  /* 0x0000000708077223 */ /* 0x000fc80000000005 */
[----:B------:R-:W-:-:S04]  /*27e0*/  FFMA R6, R7, R6, R8 ;  /* 0x0000000607067223 */ /* 0x000fc80000000008 */
[----:B------:R-:W-:-:S07]  /*27f0*/  FMUL.FTZ R6, R6, 2.3283064365386962891e-10 ;  /* 0x2f80000006067820 */ /* 0x000fce0000410000 */
.L_x_20:
[----:B------:R-:W-:Y:S02]  /*2800*/  HFMA2 R7, -RZ, RZ, 0, 0 ;  /* 0x00000000ff077431 */ /* 0x000fe400000001ff */
[----:B------:R-:W-:Y:S02]  /*2810*/  IMAD.MOV.U32 R5, RZ, RZ, R6 ;  /* 0x000000ffff057224 */ /* 0x000fe400078e0006 */
[----:B------:R-:W-:-:S04]  /*2820*/  IMAD.MOV.U32 R6, RZ, RZ, R9 ;  /* 0x000000ffff067224 */ /* 0x000fc800078e0009 */
[----:B------:R-:W-:Y:S05]  /*2830*/  RET.REL.NODEC R6 `(_Z14Fitness_KernelPfS_j) ;  /* 0xffffffd406f07950 */ /* 0x000fea0003c3ffff */
        .weak           $__internal_1_$__cuda_sm3x_div_rn_noftz_f32_slowpath
        .type           $__internal_1_$__cuda_sm3x_div_rn_noftz_f32_slowpath,@function
        .size           $__internal_1_$__cuda_sm3x_div_rn_noftz_f32_slowpath,($_Z14Fitness_KernelPfS_j$__internal_trig_reduction_slowpathd - $__internal_1_$__cuda_sm3x_div_rn_noftz_f32_slowpath)
$__internal_1_$__cuda_sm3x_div_rn_noftz_f32_slowpath:
[----:B------:R-:W-:Y:S01]  /*2840*/  SHF.R.U32.HI R9, RZ, 0x17, R6 ;  /* 0x00000017ff097819 */ /* 0x000fe20000011606 */
[----:B------:R-:W-:Y:S01]  /*2850*/  BSSY.RECONVERGENT B1, `(.L_x_21) ;  /* 0x0000062000017945 */ /* 0x000fe20003800200 */
[----:B------:R-:W-:Y:S02]  /*2860*/  SHF.R.U32.HI R7, RZ, 0x17, R5 ;  /* 0x00000017ff077819 */ /* 0x000fe40000011605 */
[----:B------:R-:W-:Y:S02]  /*2870*/  LOP3.LUT R9, R9, 0xff, RZ, 0xc0, !PT ;  /* 0x000000ff09097812 */ /* 0x000fe400078ec0ff */
[----:B------:R-:W-:-:S03]  /*2880*/  LOP3.LUT R13, R7, 0xff, RZ, 0xc0, !PT ;  /* 0x000000ff070d7812 */ /* 0x000fc600078ec0ff */
[----:B------:R-:W-:Y:S02]  /*2890*/  VIADD R11, R9, 0xffffffff ;  /* 0xffffffff090b7836 */ /* 0x000fe40000000000 */
[----:B------:R-:W-:-:S03]  /*28a0*/  VIADD R10, R13, 0xffffffff ;  /* 0xffffffff0d0a7836 */ /* 0x000fc60000000000 */
[----:B------:R-:W-:-:S04]  /*28b0*/  ISETP.GT.U32.AND P0, PT, R11, 0xfd, PT ;  /* 0x000000fd0b00780c */ /* 0x000fc80003f04070 */
[----:B------:R-:W-:-:S13]  /*28c0*/  ISETP.GT.U32.OR P0, PT, R10, 0xfd, P0 ;  /* 0x000000fd0a00780c */ /* 0x000fda0000704470 */
[----:B------:R-:W-:Y:S01]  /*28d0*/  @!P0 MOV R7, RZ ;  /* 0x000000ff00078202 */ /* 0x000fe20000000f00 */
[----:B------:R-:W-:Y:S06]  /*28e0*/  @!P0 BRA `(.L_x_22) ;  /* 0x00000000005c8947 */ /* 0x000fec0003800000 */
[----:B------:R-:W-:Y:S02]  /*28f0*/  FSETP.GTU.FTZ.AND P0, PT, |R5|, +INF , PT ;  /* 0x7f8000000500780b */ /* 0x000fe40003f1c200 */
[----:B------:R-:W-:-:S04]  /*2900*/  FSETP.GTU.FTZ.AND P1, PT, |R6|, +INF , PT ;  /* 0x7f8000000600780b */ /* 0x000fc80003f3c200 */
[----:B------:R-:W-:-:S13]  /*2910*/  PLOP3.LUT P0, PT, P0, P1, PT, 0xf8, 0x8f ;  /* 0x00000000008f781c */ /* 0x000fda0000703f70 */
[----:B------:R-:W-:Y:S05]  /*2920*/  @P0 BRA `(.L_x_23) ;  /* 0x00000004004c0947 */ /* 0x000fea0003800000 */
[----:B------:R-:W-:-:S13]  /*2930*/  LOP3.LUT P0, RZ, R6, 0x7fffffff, R5, 0xc8, !PT ;  /* 0x7fffffff06ff7812 */ /* 0x000fda000780c805 */
[----:B------:R-:W-:Y:S05]  /*2940*/  @!P0 BRA `(.L_x_24) ;  /* 0x00000004003c8947 */ /* 0x000fea0003800000 */
[C---:B------:R-:W-:Y:S02]  /*2950*/  FSETP.NEU.FTZ.AND P1, PT, |R5|.reuse, +INF , PT ;  /* 0x7f8000000500780b */ /* 0x040fe40003f3d200 */
[----:B------:R-:W-:Y:S02]  /*2960*/  FSETP.NEU.FTZ.AND P2, PT, |R6|, +INF , PT ;  /* 0x7f8000000600780b */ /* 0x000fe40003f5d200 */
[----:B------:R-:W-:-:S11]  /*2970*/  FSETP.NEU.FTZ.AND P0, PT, |R5|, +INF , PT ;  /* 0x7f8000000500780b */ /* 0x000fd60003f1d200 */
[----:B------:R-:W-:Y:S05]  /*2980*/  @!P2 BRA !P1, `(.L_x_24) ;  /* 0x00000004002ca947 */ /* 0x000fea0004800000 */
[----:B------:R-:W-:-:S04]  /*2990*/  LOP3.LUT P1, RZ, R5, 0x7fffffff, RZ, 0xc0, !PT ;  /* 0x7fffffff05ff7812 */ /* 0x000fc8000782c0ff */
[----:B------:R-:W-:-:S13]  /*29a0*/  PLOP3.LUT P1, PT, P2, P1, PT, 0x2f, 0xf2 ;  /* 0x0000000000f2781c */ /* 0x000fda0001722577 */
[----:B------:R-:W-:Y:S05]  /*29b0*/  @P1 BRA `(.L_x_25) ;  /* 0x0000000400181947 */ /* 0x000fea0003800000 */
[----:B------:R-:W-:-:S04]  /*29c0*/  LOP3.LUT P1, RZ, R6, 0x7fffffff, RZ, 0xc0, !PT ;  /* 0x7fffffff06ff7812 */ /* 0x000fc8000782c0ff */
[----:B------:R-:W-:-:S13]  /*29d0*/  PLOP3.LUT P0, PT, P0, P1, PT, 0x2f, 0xf2 ;  /* 0x0000000000f2781c */ /* 0x000fda0000702577 */
[----:B------:R-:W-:Y:S05]  /*29e0*/  @P0 BRA `(.L_x_26) ;  /* 0x0000000400000947 */ /* 0x000fea0003800000 */
[----:B------:R-:W-:Y:S02]  /*29f0*/  ISETP.GE.AND P0, PT, R10, RZ, PT ;  /* 0x000000ff0a00720c */ /* 0x000fe40003f06270 */
[----:B------:R-:W-:-:S11]  /*2a00*/  ISETP.GE.AND P1, PT, R11, RZ, PT ;  /* 0x000000ff0b00720c */ /* 0x000fd60003f26270 */
[----:B------:R-:W-:Y:S02]  /*2a10*/  @P0 IMAD.MOV.U32 R7, RZ, RZ, RZ ;  /* 0x000000ffff070224 */ /* 0x000fe400078e00ff */
[----:B------:R-:W-:Y:S01]  /*2a20*/  @!P0 FFMA R5, R5, 1.84467440737095516160e+19, RZ ;  /* 0x5f80000005058823 */ /* 0x000fe200000000ff */
[----:B------:R-:W-:Y:S02]  /*2a30*/  @!P0 IMAD.MOV.U32 R7, RZ, RZ, -0x40 ;  /* 0xffffffc0ff078424 */ /* 0x000fe400078e00ff */
[----:B------:R-:W-:-:S03]  /*2a40*/  @!P1 FFMA R6, R6, 1.84467440737095516160e+19, RZ ;  /* 0x5f80000006069823 */ /* 0x000fc600000000ff */
[----:B------:R-:W-:-:S07]  /*2a50*/  @!P1 IADD3 R7, PT, PT, R7, 0x40, RZ ;  /* 0x0000004007079810 */ /* 0x000fce0007ffe0ff */
.L_x_22:
[----:B------:R-:W-:Y:S01]  /*2a60*/  LEA R11, R9, 0xc0800000, 0x17 ;  /* 0xc0800000090b7811 */ /* 0x000fe200078eb8ff */
[----:B------:R-:W-:Y:S04]  /*2a70*/  BSSY.RECONVERGENT B2, `(.L_x_27) ;  /* 0x0000036000027945 */ /* 0x000fe80003800200 */
[----:B------:R-:W-:Y:S02]  /*2a80*/  IMAD.IADD R11, R6, 0x1, -R11 ;  /* 0x00000001060b7824 */ /* 0x000fe400078e0a0b */
[----:B------:R-:W-:Y:S02]  /*2a90*/  VIADD R6, R13, 0xffffff81 ;  /* 0xffffff810d067836 */ /* 0x000fe40000000000 */
[----:B------:R-:W0:Y:S01]  /*2aa0*/  MUFU.RCP R10, R11 ;  /* 0x0000000b000a7308 */ /* 0x000e220000001000 */
[----:B------:R-:W-:Y:S01]  /*2ab0*/  FADD.FTZ R12, -R11, -RZ ;  /* 0x800000ff0b0c7221 */ /* 0x000fe20000010100 */
[----:B------:R-:W-:-:S03]  /*2ac0*/  IMAD R5, R6, -0x800000, R5 ;  /* 0xff80000006057824 */ /* 0x000fc600078e0205 */
[----:B0-----:R-:W-:-:S04]  /*2ad0*/  FFMA R13, R10, R12, 1 ;  /* 0x3f8000000a0d7423 */ /* 0x001fc8000000000c */
[----:B------:R-:W-:-:S04]  /*2ae0*/  FFMA R15, R10, R13, R10 ;  /* 0x0000000d0a0f7223 */ /* 0x000fc8000000000a */
[----:B------:R-:W-:-:S04]  /*2af0*/  FFMA R10, R5, R15, RZ ;  /* 0x0000000f050a7223 */ /* 0x000fc800000000ff */
[----:B------:R-:W-:-:S04]  /*2b00*/  FFMA R13, R12, R10, R5 ;  /* 0x0000000a0c0d7223 */ /* 0x000fc80000000005 */
[----:B------:R-:W-:Y:S01]  /*2b10*/  FFMA R14, R15, R13, R10 ;  /* 0x0000000d0f0e7223 */ /* 0x000fe2000000000a */
[----:B------:R-:W-:-:S03]  /*2b20*/  IADD3 R10, PT, PT, R6, 0x7f, -R9 ;  /* 0x0000007f060a7810 */ /* 0x000fc60007ffe809 */
[----:B------:R-:W-:Y:S01]  /*2b30*/  FFMA R13, R12, R14, R5 ;  /* 0x0000000e0c0d7223 */ /* 0x000fe20000000005 */
[----:B------:R-:W-:-:S03]  /*2b40*/  IADD3 R10, PT, PT, R10, R7, RZ ;  /* 0x000000070a0a7210 */ /* 0x000fc60007ffe0ff */
[----:B------:R-:W-:-:S05]  /*2b50*/  FFMA R5, R15, R13, R14 ;  /* 0x0000000d0f057223 */ /* 0x000fca000000000e */
[----:B------:R-:W-:-:S04]  /*2b60*/  SHF.R.U32.HI R6, RZ, 0x17, R5 ;  /* 0x00000017ff067819 */ /* 0x000fc80000011605 */
[----:B------:R-:W-:-:S05]  /*2b70*/  LOP3.LUT R6, R6, 0xff, RZ, 0xc0, !PT ;  /* 0x000000ff06067812 */ /* 0x000fca00078ec0ff */
[----:B------:R-:W-:-:S04]  /*2b80*/  IMAD.IADD R11, R6, 0x1, R10 ;  /* 0x00000001060b7824 */ /* 0x000fc800078e020a */
[----:B------:R-:W-:-:S05]  /*2b90*/  VIADD R6, R11, 0xffffffff ;  /* 0xffffffff0b067836 */ /* 0x000fca0000000000 */
[----:B------:R-:W-:-:S13]  /*2ba0*/  ISETP.GE.U32.AND P0, PT, R6, 0xfe, PT ;  /* 0x000000fe0600780c */ /* 0x000fda0003f06070 */
[----:B------:R-:W-:Y:S05]  /*2bb0*/  @!P0 BRA `(.L_x_28) ;  /* 0x0000000000808947 */ /* 0x000fea0003800000 */
[----:B------:R-:W-:-:S13]  /*2bc0*/  ISETP.GT.AND P0, PT, R11, 0xfe, PT ;  /* 0x000000fe0b00780c */ /* 0x000fda0003f04270 */
[----:B------:R-:W-:Y:S05]  /*2bd0*/  @P0 BRA `(.L_x_29) ;  /* 0x00000000006c0947 */ /* 0x000fea0003800000 */
[----:B------:R-:W-:-:S13]  /*2be0*/  ISETP.GE.AND P0, PT, R11, 0x1, PT ;  /* 0x000000010b00780c */ /* 0x000fda0003f06270 */
[----:B------:R-:W-:Y:S05]  /*2bf0*/  @P0 BRA `(.L_x_30) ;  /* 0x0000000000740947 */ /* 0x000fea0003800000 */
[----:B------:R-:W-:Y:S02]  /*2c00*/  ISETP.GE.AND P0, PT, R11, -0x18, PT ;  /* 0xffffffe80b00780c */ /* 0x000fe40003f06270 */
[----:B------:R-:W-:-:S11]  /*2c10*/  LOP3.LUT R5, R5, 0x80000000, RZ, 0xc0, !PT ;  /* 0x8000000005057812 */ /* 0x000fd600078ec0ff */
[----:B------:R-:W-:Y:S05]  /*2c20*/  @!P0 BRA `(.L_x_30) ;  /* 0x0000000000688947 */ /* 0x000fea0003800000 */
[-CC-:B------:R-:W-:Y:S01]  /*2c30*/  FFMA.RZ R6, R15, R13.reuse, R14.reuse ;  /* 0x0000000d0f067223 */ /* 0x180fe2000000c00e */
[----:B------:R-:W-:Y:S01]  /*2c40*/  IADD3 R10, PT, PT, R11, 0x20, RZ ;  /* 0x000000200b0a7810 */ /* 0x000fe20007ffe0ff */
[-CC-:B------:R-:W-:Y:S01]  /*2c50*/  FFMA.RM R7, R15, R13.reuse, R14.reuse ;  /* 0x0000000d0f077223 */ /* 0x180fe2000000400e */
[----:B------:R-:W-:Y:S02]  /*2c60*/  ISETP.NE.AND P2, PT, R11, RZ, PT ;  /* 0x000000ff0b00720c */ /* 0x000fe40003f45270 */
[----:B------:R-:W-:Y:S01]  /*2c70*/  LOP3.LUT R9, R6, 0x7fffff, RZ, 0xc0, !PT ;  /* 0x007fffff06097812 */ /* 0x000fe200078ec0ff */
[----:B------:R-:W-:Y:S01]  /*2c80*/  FFMA.RP R6, R15, R13, R14 ;  /* 0x0000000d0f067223 */ /* 0x000fe2000000800e */
[----:B------:R-:W-:Y:S01]  /*2c90*/  ISETP.NE.AND P1, PT, R11, RZ, PT ;  /* 0x000000ff0b00720c */ /* 0x000fe20003f25270 */
[----:B------:R-:W-:Y:S01]  /*2ca0*/  IMAD.MOV R11, RZ, RZ, -R11 ;  /* 0x000000ffff0b7224 */ /* 0x000fe200078e0a0b */
[----:B------:R-:W-:Y:S02]  /*2cb0*/  LOP3.LUT R9, R9, 0x800000, RZ, 0xfc, !PT ;  /* 0x0080000009097812 */ /* 0x000fe400078efcff */
[----:B------:R-:W-:-:S02]  /*2cc0*/  FSETP.NEU.FTZ.AND P0, PT, R6, R7, PT ;  /* 0x000000070600720b */ /* 0x000fc40003f1d000 */
[----:B------:R-:W-:Y:S02]  /*2cd0*/  SHF.L.U32 R10, R9, R10, RZ ;  /* 0x0000000a090a7219 */ /* 0x000fe400000006ff */
[----:B------:R-:W-:Y:S02]  /*2ce0*/  SEL R6, R11, RZ, P2 ;  /* 0x000000ff0b067207 */ /* 0x000fe40001000000 */
[----:B------:R-:W-:Y:S02]  /*2cf0*/  ISETP.NE.AND P1, PT, R10, RZ, P1 ;  /* 0x000000ff0a00720c */ /* 0x000fe40000f25270 */
[----:B------:R-:W-:Y:S02]  /*2d00*/  SHF.R.U32.HI R6, RZ, R6, R9 ;  /* 0x00000006ff067219 */ /* 0x000fe40000011609 */
[----:B------:R-:W-:Y:S02]  /*2d10*/  PLOP3.LUT P0, PT, P0, P1, PT, 0xf8, 0x8f ;  /* 0x00000000008f781c */ /* 0x000fe40000703f70 */
[----:B------:R-:W-:-:S02]  /*2d20*/  SHF.R.U32.HI R10, RZ, 0x1, R6 ;  /* 0x00000001ff0a7819 */ /* 0x000fc40000011606 */
[----:B------:R-:W-:-:S04]  /*2d30*/  SEL R7, RZ, 0x1, !P0 ;  /* 0x00000001ff077807 */ /* 0x000fc80004000000 */
[----:B------:R-:W-:-:S04]  /*2d40*/  LOP3.LUT R7, R7, 0x1, R10, 0xf8, !PT ;  /* 0x0000000107077812 */ /* 0x000fc800078ef80a */
[----:B------:R-:W-:-:S05]  /*2d50*/  LOP3.LUT R7, R7, R6, RZ, 0xc0, !PT ;  /* 0x0000000607077212 */ /* 0x000fca00078ec0ff */
[----:B------:R-:W-:-:S05]  /*2d60*/  IMAD.IADD R10, R10, 0x1, R7 ;  /* 0x000000010a0a7824 */ /* 0x000fca00078e0207 */
[----:B------:R-:W-:Y:S01]  /*2d70*/  LOP3.LUT R5, R10, R5, RZ, 0xfc, !PT ;  /* 0x000000050a057212 */ /* 0x000fe200078efcff */
[----:B------:R-:W-:Y:S06]  /*2d80*/  BRA `(.L_x_30) ;  /* 0x0000000000107947 */ /* 0x000fec0003800000 */
.L_x_29:
[----:B------:R-:W-:-:S04]  /*2d90*/  LOP3.LUT R5, R5, 0x80000000, RZ, 0xc0, !PT ;  /* 0x8000000005057812 */ /* 0x000fc800078ec0ff */
[----:B------:R-:W-:Y:S01]  /*2da0*/  LOP3.LUT R5, R5, 0x7f800000, RZ, 0xfc, !PT ;  /* 0x7f80000005057812 */ /* 0x000fe200078efcff */
[----:B------:R-:W-:Y:S06]  /*2db0*/  BRA `(.L_x_30) ;  /* 0x0000000000047947 */ /* 0x000fec0003800000 */
.L_x_28:
[----:B------:R-:W-:-:S07]  /*2dc0*/  LEA R5, R10, R5, 0x17 ;  /* 0x000000050a057211 */ /* 0x000fce00078eb8ff */
.L_x_30:
[----:B------:R-:W-:Y:S05]  /*2dd0*/  BSYNC.RECONVERGENT B2 ;  /* 0x0000000000027941 */ /* 0x000fea0003800200 */
.L_x_27:
[----:B------:R-:W-:Y:S05]  /*2de0*/  BRA `(.L_x_31) ;  /* 0x0000000000207947 */ /* 0x000fea0003800000 */
.L_x_26:
[----:B------:R-:W-:-:S04]  /*2df0*/  LOP3.LUT R5, R6, 0x80000000, R5, 0x48, !PT ;  /* 0x8000000006057812 */ /* 0x000fc800078e4805 */
[----:B------:R-:W-:Y:S01]  /*2e00*/  LOP3.LUT R5, R5, 0x7f800000, RZ, 0xfc, !PT ;  /* 0x7f80000005057812 */ /* 0x000fe200078efcff */
[----:B------:R-:W-:Y:S06]  /*2e10*/  BRA `(.L_x_31) ;  /* 0x0000000000147947 */ /* 0x000fec0003800000 */
.L_x_25:
[----:B------:R-:W-:Y:S01]  /*2e20*/  LOP3.LUT R5, R6, 0x80000000, R5, 0x48, !PT ;  /* 0x8000000006057812 */ /* 0x000fe200078e4805 */
[----:B------:R-:W-:Y:S06]  /*2e30*/  BRA `(.L_x_31) ;  /* 0x00000000000c7947 */ /* 0x000fec0003800000 */
.L_x_24:
[----:B------:R-:W0:Y:S01]  /*2e40*/  MUFU.RSQ R5, -QNAN ;  /* 0xffc0000000057908 */ /* 0x000e220000001400 */
[----:B------:R-:W-:Y:S05]  /*2e50*/  BRA `(.L_x_31) ;  /* 0x0000000000047947 */ /* 0x000fea0003800000 */
.L_x_23:
[----:B------:R-:W-:-:S07]  /*2e60*/  FADD.FTZ R5, R5, R6 ;  /* 0x0000000605057221 */ /* 0x000fce0000010000 */
.L_x_31:
[----:B------:R-:W-:Y:S05]  /*2e70*/  BSYNC.RECONVERGENT B1 ;  /* 0x0000000000017941 */ /* 0x000fea0003800200 */
.L_x_21:
[----:B------:R-:W-:-:S04]  /*2e80*/  IMAD.MOV.U32 R9, RZ, RZ, 0x0 ;  /* 0x00000000ff097424 */ /* 0x000fc800078e00ff */
[----:B0-----:R-:W-:Y:S05]  /*2e90*/  RET.REL.NODEC R8 `(_Z14Fitness_KernelPfS_j) ;  /* 0xffffffd008587950 */ /* 0x001fea0003c3ffff */
        .type           $_Z14Fitness_KernelPfS_j$__internal_trig_reduction_slowpathd,@function
        .size           $_Z14Fitness_KernelPfS_j$__internal_trig_reduction_slowpathd,(.L_x_50 - $_Z14Fitness_KernelPfS_j$__internal_trig_reduction_slowpathd)
$_Z14Fitness_KernelPfS_j$__internal_trig_reduction_slowpathd:
[----:B------:R-:W-:Y:S01]  /*2ea0*/  SHF.R.U32.HI R5, RZ, 0x14, R15 ;  /* 0x00000014ff057819 */ /* 0x000fe2000001160f */
[----:B------:R-:W-:Y:S01]  /*2eb0*/  IMAD.MOV.U32 R12, RZ, RZ, R14 ;  /* 0x000000ffff0c7224 */ /* 0x000fe200078e000e */
[----:B------:R-:W-:Y:S01]  /*2ec0*/  MOV R13, R15 ;  /* 0x0000000f000d7202 */ /* 0x000fe20000000f00 */
[----:B------:R-:W-:Y:S01]  /*2ed0*/  IMAD.MOV.U32 R6, RZ, RZ, RZ ;  /* 0x000000ffff067224 */ /* 0x000fe200078e00ff */
[----:B------:R-:W-:-:S04]  /*2ee0*/  LOP3.LUT R7, R5, 0x7ff, RZ, 0xc0, !PT ;  /* 0x000007ff05077812 */ /* 0x000fc800078ec0ff */
[----:B------:R-:W-:-:S13]  /*2ef0*/  ISETP.NE.AND P0, PT, R7, 0x7ff, PT ;  /* 0x000007ff0700780c */ /* 0x000fda0003f05270 */
[----:B------:R-:W-:Y:S05]  /*2f00*/  @!P0 BRA `(.L_x_32) ;  /* 0x00000008004c8947 */ /* 0x000fea0003800000 */
[----:B------:R-:W-:Y:S01]  /*2f10*/  VIADD R7, R7, 0xfffffc00 ;  /* 0xfffffc0007077836 */ /* 0x000fe20000000000 */
[----:B------:R-:W-:Y:S01]  /*2f20*/  BSSY.RECONVERGENT B2, `(.L_x_33) ;  /* 0x0000030000027945 */ /* 0x000fe20003800200 */
[----:B------:R-:W-:Y:S02]  /*2f30*/  IADD3 R14, PT, PT, R1, 0xe8, RZ ;  /* 0x000000e8010e7810 */ /* 0x000fe40007ffe0ff */
[----:B------:R-:W-:Y:S02]  /*2f40*/  CS2R R10, SRZ ;  /* 0x00000000000a7805 */ /* 0x000fe4000001ff00 */
[----:B------:R-:W-:Y:S02]  /*2f50*/  SHF.R.U32.HI R6, RZ, 0x6, R7 ;  /* 0x00000006ff067819 */ /* 0x000fe40000011607 */
[----:B------:R-:W-:Y:S02]  /*2f60*/  ISETP.GE.U32.AND P0, PT, R7, 0x80, PT ;  /* 0x000000800700780c */ /* 0x000fe40003f06070 */
[----:B------:R-:W-:-:S02]  /*2f70*/  IADD3 R7, PT, PT, -R6, 0x13, RZ ;  /* 0x0000001306077810 */ /* 0x000fc40007ffe1ff */
[----:B------:R-:W-:Y:S02]  /*2f80*/  IADD3 R27, PT, PT, -R6, 0xf, RZ ;  /* 0x0000000f061b7810 */ /* 0x000fe40007ffe1ff */
[----:B------:R-:W-:-:S04]  /*2f90*/  SEL R7, R7, 0x12, P0 ;  /* 0x0000001207077807 */ /* 0x000fc80000000000 */
[----:B------:R-:W-:-:S13]  /*2fa0*/  ISETP.GE.AND P0, PT, R27, R7, PT ;  /* 0x000000071b00720c */ /* 0x000fda0003f06270 */
[----:B------:R-:W-:Y:S05]  /*2fb0*/  @P0 BRA `(.L_x_34) ;  /* 0x0000000000980947 */ /* 0x000fea0003800000 */
[----:B------:R-:W0:Y:S01]  /*2fc0*/  LDC.64 R8, c[0x0][0x358] ;  /* 0x0000d600ff087b82 */ /* 0x000e220000000a00 */
[C---:B------:R-:W-:Y:S01]  /*2fd0*/  SHF.L.U64.HI R21, R12.reuse, 0xb, R13 ;  /* 0x0000000b0c157819 */ /* 0x040fe2000001020d */
[----:B------:R-:W-:Y:S01]  /*2fe0*/  BSSY.RECONVERGENT B3, `(.L_x_35) ;  /* 0x0000022000037945 */ /* 0x000fe20003800200 */
[----:B------:R-:W-:Y:S01]  /*2ff0*/  IMAD.SHL.U32 R23, R12, 0x800, RZ ;  /* 0x000008000c177824 */ /* 0x000fe200078e00ff */
[----:B------:R-:W-:Y:S01]  /*3000*/  IADD3 R20, PT, PT, RZ, -R6, -R7 ;  /* 0x80000006ff147210 */ /* 0x000fe20007ffe807 */
[----:B------:R-:W-:Y:S01]  /*3010*/  IMAD.MOV.U32 R25, RZ, RZ, RZ ;  /* 0x000000ffff197224 */ /* 0x000fe200078e00ff */
[----:B------:R-:W-:Y:S02]  /*3020*/  CS2R R10, SRZ ;  /* 0x00000000000a7805 */ /* 0x000fe4000001ff00 */
[----:B------:R-:W-:-:S07]  /*3030*/  LOP3.LUT R21, R21, 0x80000000, RZ, 0xfc, !PT ;  /* 0x8000000015157812 */ /* 0x000fce00078efcff */
.L_x_36:
[----:B------:R-:W1:Y:S01]  /*3040*/  LDC.64 R12, c[0x4][0x8] ;  /* 0x01000200ff0c7b82 */ /* 0x000e620000000a00 */
[----:B0-----:R-:W-:Y:S02]  /*3050*/  R2UR UR4, R8 ;  /* 0x00000000080472ca */ /* 0x001fe400000e0000 */
[----:B------:R-:W-:Y:S01]  /*3060*/  R2UR UR5, R9 ;  /* 0x00000000090572ca */ /* 0x000fe200000e0000 */
[----:B-1----:R-:W-:-:S12]  /*3070*/  IMAD.WIDE R12, R27, 0x8, R12 ;  /* 0x000000081b0c7825 */ /* 0x002fd800078e020c */
[----:B------:R-:W2:Y:S01]  /*3080*/  LDG.E.64.CONSTANT R12, desc[UR4][R12.64] ;  /* 0x000000040c0c7981 */ /* 0x000ea2000c1e9b00 */
[----:B------:R-:W-:Y:S01]  /*3090*/  VIADD R20, R20, 0x1 ;  /* 0x0000000114147836 */ /* 0x000fe20000000000 */
[----:B------:R-:W-:Y:S01]  /*30a0*/  IADD3 R27, PT, PT, R27, 0x1, RZ ;  /* 0x000000011b1b7810 */ /* 0x000fe20007ffe0ff */
[----:B--2---:R-:W-:-:S04]  /*30b0*/  IMAD.WIDE.U32 R10, P2, R12, R23, R10 ;  /* 0x000000170c0a7225 */ /* 0x004fc8000784000a */
[----:B------:R-:W-:Y:S02]  /*30c0*/  IMAD R29, R12, R21, RZ ;  /* 0x000000150c1d7224 */ /* 0x000fe400078e02ff */
[CC--:B------:R-:W-:Y:S02]  /*30d0*/  IMAD R22, R13.reuse, R23.reuse, RZ ;  /* 0x000000170d167224 */ /* 0x0c0fe400078e02ff */
[----:B------:R-:W-:Y:S01]  /*30e0*/  IMAD.HI.U32 R24, R13, R23, RZ ;  /* 0x000000170d187227 */ /* 0x000fe200078e00ff */
[----:B------:R-:W-:Y:S02]  /*30f0*/  IADD3 R11, P0, PT, R29, R11, RZ ;  /* 0x0000000b1d0b7210 */ /* 0x000fe40007f1e0ff */
[C---:B------:R-:W-:Y:S01]  /*3100*/  LEA R29, R25.reuse, R14, 0x3 ;  /* 0x0000000e191d7211 */ /* 0x040fe200078e18ff */
[----:B------:R-:W-:Y:S01]  /*3110*/  VIADD R25, R25, 0x1 ;  /* 0x0000000119197836 */ /* 0x000fe20000000000 */
[----:B------:R-:W-:Y:S01]  /*3120*/  IADD3 R11, P1, PT, R22, R11, RZ ;  /* 0x0000000b160b7210 */ /* 0x000fe20007f3e0ff */
[----:B------:R-:W-:-:S04]  /*3130*/  IMAD.HI.U32 R22, R12, R21, RZ ;  /* 0x000000150c167227 */ /* 0x000fc800078e00ff */
[----:B------:R-:W-:Y:S01]  /*3140*/  IMAD.X R12, RZ, RZ, R22, P2 ;  /* 0x000000ffff0c7224 */ /* 0x000fe200010e0616 */
[----:B------:R0:W-:Y:S01]  /*3150*/  STL.64 [R29], R10 ;  /* 0x0000000a1d007387 */ /* 0x0001e20000100a00 */
[----:B------:R-:W-:-:S03]  /*3160*/  IMAD.HI.U32 R22, R13, R21, RZ ;  /* 0x000000150d167227 */ /* 0x000fc600078e00ff */
[----:B------:R-:W-:Y:S01]  /*3170*/  IADD3.X R12, P0, PT, R24, R12, RZ, P0, !PT ;  /* 0x0000000c180c7210 */ /* 0x000fe2000071e4ff */
[----:B------:R-:W-:-:S05]  /*3180*/  IMAD R13, R13, R21, RZ ;  /* 0x000000150d0d7224 */ /* 0x000fca00078e02ff */
[----:B------:R-:W-:Y:S02]  /*3190*/  IADD3.X R13, P1, PT, R13, R12, RZ, P1, !PT ;  /* 0x0000000c0d0d7210 */ /* 0x000fe40000f3e4ff */
[----:B------:R-:W-:Y:S02]  /*31a0*/  IADD3.X R12, PT, PT, R22, RZ, RZ, P0, !PT ;  /* 0x000000ff160c7210 */ /* 0x000fe400007fe4ff */
[----:B------:R-:W-:Y:S01]  /*31b0*/  ISETP.NE.AND P0, PT, R20, -0xf, PT ;  /* 0xfffffff11400780c */ /* 0x000fe20003f05270 */
[----:B0-----:R-:W-:Y:S02]  /*31c0*/  IMAD.MOV.U32 R10, RZ, RZ, R13 ;  /* 0x000000ffff0a7224 */ /* 0x001fe400078e000d */
[----:B------:R-:W-:-:S04]  /*31d0*/  IMAD.X R12, RZ, RZ, R12, P1 ;  /* 0x000000ffff0c7224 */ /* 0x000fc800008e060c */
[----:B------:R-:W-:-:S06]  /*31e0*/  IMAD.MOV.U32 R11, RZ, RZ, R12 ;  /* 0x000000ffff0b7224 */ /* 0x000fcc00078e000c */
[----:B------:R-:W-:Y:S05]  /*31f0*/  @P0 BRA `(.L_x_36) ;  /* 0xfffffffc00900947 */ /* 0x000fea000383ffff */
[----:B------:R-:W-:Y:S05]  /*3200*/  BSYNC.RECONVERGENT B3 ;  /* 0x0000000000037941 */ /* 0x000fea0003800200 */
.L_x_35:
[----:B------:R-:W-:-:S07]  /*3210*/  MOV R27, R7 ;  /* 0x00000007001b7202 */ /* 0x000fce0000000f00 */
.L_x_34:
[----:B------:R-:W-:Y:S05]  /*3220*/  BSYNC.RECONVERGENT B2 ;  /* 0x0000000000027941 */ /* 0x000fea0003800200 */
.L_x_33:
[----:B------:R-:W-:Y:S01]  /*3230*/  LOP3.LUT P0, R21, R5, 0x3f, RZ, 0xc0, !PT ;  /* 0x0000003f05157812 */ /* 0x000fe2000780c0ff */
[----:B------:R-:W-:-:S04]  /*3240*/  IMAD.IADD R23, R6, 0x1, R27 ;  /* 0x0000000106177824 */ /* 0x000fc800078e021b */
[----:B------:R-:W-:-:S05]  /*3250*/  IMAD.U32 R23, R23, 0x8, R14 ;  /* 0x0000000817177824 */ /* 0x000fca00078e000e */
[----:B------:R0:W-:Y:S04]  /*3260*/  STL.64 [R23+-0x78], R10 ;  /* 0xffff880a17007387 */ /* 0x0001e80000100a00 */
[----:B------:R-:W2:Y:S04]  /*3270*/  @P0 LDL.64 R12, [R1+0xf0] ;  /* 0x0000f000010c0983 */ /* 0x000ea80000100a00 */
[----:B------:R-:W3:Y:S04]  /*3280*/  LDL.64 R8, [R1+0xf8] ;  /* 0x0000f80001087983 */ /* 0x000ee80000100a00 */
[----:B------:R-:W4:Y:S01]  /*3290*/  LDL.64 R6, [R1+0x100] ;  /* 0x0001000001067983 */ /* 0x000f220000100a00 */
[----:B------:R-:W-:Y:S01]  /*32a0*/  @P0 LOP3.LUT R5, R21, 0x3f, RZ, 0x3c, !PT ;  /* 0x0000003f15050812 */ /* 0x000fe200078e3cff */
[----:B------:R-:W-:Y:S01]  /*32b0*/  BSSY.RECONVERGENT B2, `(.L_x_37) ;  /* 0x0000034000027945 */ /* 0x000fe20003800200 */
[----:B--2---:R-:W-:-:S02]  /*32c0*/  @P0 SHF.R.U64 R12, R12, 0x1, R13 ;  /* 0x000000010c0c0819 */ /* 0x004fc4000000120d */
[----:B------:R-:W-:Y:S02]  /*32d0*/  @P0 SHF.R.U32.HI R14, RZ, 0x1, R13 ;  /* 0x00000001ff0e0819 */ /* 0x000fe4000001160d */
[----:B---3--:R-:W-:Y:S02]  /*32e0*/  @P0 SHF.L.U32 R13, R8, R21, RZ ;  /* 0x00000015080d0219 */ /* 0x008fe400000006ff */
[----:B0-----:R-:W-:Y:S02]  /*32f0*/  @P0 SHF.R.U64 R10, R12, R5, R14 ;  /* 0x000000050c0a0219 */ /* 0x001fe4000000120e */
[--C-:B------:R-:W-:Y:S02]  /*3300*/  @P0 SHF.R.U32.HI R24, RZ, 0x1, R9.reuse ;  /* 0x00000001ff180819 */ /* 0x100fe40000011609 */
[C-C-:B------:R-:W-:Y:S02]  /*3310*/  @P0 SHF.R.U64 R22, R8.reuse, 0x1, R9.reuse ;  /* 0x0000000108160819 */ /* 0x140fe40000001209 */
[----:B------:R-:W-:-:S02]  /*3320*/  @P0 SHF.L.U64.HI R20, R8, R21, R9 ;  /* 0x0000001508140219 */ /* 0x000fc40000010209 */
[----:B------:R-:W-:Y:S02]  /*3330*/  @P0 SHF.R.U32.HI R11, RZ, R5, R14 ;  /* 0x00000005ff0b0219 */ /* 0x000fe4000001160e */
[----:B------:R-:W-:Y:S02]  /*3340*/  @P0 LOP3.LUT R8, R13, R10, RZ, 0xfc, !PT ;  /* 0x0000000a0d080212 */ /* 0x000fe400078efcff */
[----:B----4-:R-:W-:Y:S02]  /*3350*/  @P0 SHF.L.U32 R12, R6, R21, RZ ;  /* 0x00000015060c0219 */ /* 0x010fe400000006ff */
[----:B------:R-:W-:Y:S02]  /*3360*/  @P0 SHF.R.U64 R23, R22, R5, R24 ;  /* 0x0000000516170219 */ /* 0x000fe40000001218 */
[----:B------:R-:W-:Y:S02]  /*3370*/  @P0 LOP3.LUT R9, R20, R11, RZ, 0xfc, !PT ;  /* 0x0000000b14090212 */ /* 0x000fe400078efcff */
[----:B------:R-:W-:-:S02]  /*3380*/  @P0 SHF.L.U64.HI R14, R6, R21, R7 ;  /* 0x00000015060e0219 */ /* 0x000fc40000010207 */
[----:B------:R-:W-:Y:S02]  /*3390*/  @P0 SHF.R.U32.HI R5, RZ, R5, R24 ;  /* 0x00000005ff050219 */ /* 0x000fe40000011618 */
[----:B------:R-:W-:Y:S02]  /*33a0*/  SHF.L.U32 R10, R8, 0x2, RZ ;  /* 0x00000002080a7819 */ /* 0x000fe400000006ff */
[----:B------:R-:W-:Y:S02]  /*33b0*/  @P0 LOP3.LUT R6, R12, R23, RZ, 0xfc, !PT ;  /* 0x000000170c060212 */ /* 0x000fe400078efcff */
[----:B------:R-:W-:Y:S02]  /*33c0*/  SHF.L.U64.HI R8, R8, 0x2, R9 ;  /* 0x0000000208087819 */ /* 0x000fe40000010209 */
[----:B------:R-:W-:Y:S02]  /*33d0*/  @P0 LOP3.LUT R7, R14, R5, RZ, 0xfc, !PT ;  /* 0x000000050e070212 */ /* 0x000fe400078efcff */
[----:B------:R-:W-:-:S02]  /*33e0*/  SHF.L.W.U32.HI R9, R9, 0x2, R6 ;  /* 0x0000000209097819 */ /* 0x000fc40000010e06 */
[----:B------:R-:W-:Y:S02]  /*33f0*/  IADD3 RZ, P0, PT, RZ, -R10, RZ ;  /* 0x8000000affff7210 */ /* 0x000fe40007f1e0ff */
[----:B------:R-:W-:Y:S02]  /*3400*/  LOP3.LUT R5, RZ, R8, RZ, 0x33, !PT ;  /* 0x00000008ff057212 */ /* 0x000fe400078e33ff */
[----:B------:R-:W-:Y:S02]  /*3410*/  SHF.L.W.U32.HI R6, R6, 0x2, R7 ;  /* 0x0000000206067819 */ /* 0x000fe40000010e07 */
[----:B------:R-:W-:Y:S02]  /*3420*/  LOP3.LUT R12, RZ, R9, RZ, 0x33, !PT ;  /* 0x00000009ff0c7212 */ /* 0x000fe400078e33ff */
[----:B------:R-:W-:Y:S02]  /*3430*/  IADD3.X R11, P0, PT, RZ, R5, RZ, P0, !PT ;  /* 0x00000005ff0b7210 */ /* 0x000fe4000071e4ff */
[----:B------:R-:W-:-:S02]  /*3440*/  LOP3.LUT R5, RZ, R6, RZ, 0x33, !PT ;  /* 0x00000006ff057212 */ /* 0x000fc400078e33ff */
[----:B------:R-:W-:Y:S02]  /*3450*/  IADD3.X R12, P1, PT, RZ, R12, RZ, P0, !PT ;  /* 0x0000000cff0c7210 */ /* 0x000fe4000073e4ff */
[----:B------:R-:W-:-:S03]  /*3460*/  ISETP.GT.U32.AND P2, PT, R9, -0x1, PT ;  /* 0xffffffff0900780c */ /* 0x000fc60003f44070 */
[----:B------:R-:W-:Y:S01]  /*3470*/  IMAD.X R5, RZ, RZ, R5, P1 ;  /* 0x000000ffff057224 */ /* 0x000fe200008e0605 */
[----:B------:R-:W-:-:S04]  /*3480*/  ISETP.GT.AND.EX P0, PT, R6, -0x1, PT, P2 ;  /* 0xffffffff0600780c */ /* 0x000fc80003f04320 */
[----:B------:R-:W-:Y:S02]  /*3490*/  SEL R5, R6, R5, P0 ;  /* 0x0000000506057207 */ /* 0x000fe40000000000 */
[----:B------:R-:W-:Y:S02]  /*34a0*/  SEL R14, R9, R12, P0 ;  /* 0x0000000c090e7207 */ /* 0x000fe40000000000 */
[----:B------:R-:W-:-:S04]  /*34b0*/  ISETP.NE.U32.AND P1, PT, R5, RZ, PT ;  /* 0x000000ff0500720c */ /* 0x000fc80003f25070 */
[----:B------:R-:W-:Y:S02]  /*34c0*/  SEL R9, R14, R5, !P1 ;  /* 0x000000050e097207 */ /* 0x000fe40004800000 */
[----:B------:R-:W-:-:S04]  /*34d0*/  @!P0 IADD3 R10, PT, PT, -R10, RZ, RZ ;  /* 0x000000ff0a0a8210 */ /* 0x000fc80007ffe1ff */
[----:B------:R-:W0:Y:S02]  /*34e0*/  FLO.U32 R9, R9 ;  /* 0x0000000900097300 */ /* 0x000e2400000e0000 */
[C---:B0-----:R-:W-:Y:S02]  /*34f0*/  IADD3 R13, PT, PT, -R9.reuse, 0x1f, RZ ;  /* 0x0000001f090d7810 */ /* 0x041fe40007ffe1ff */
[----:B------:R-:W-:-:S03]  /*3500*/  IADD3 R12, PT, PT, -R9, 0x3f, RZ ;  /* 0x0000003f090c7810 */ /* 0x000fc60007ffe1ff */
[----:B------:R-:W-:Y:S01]  /*3510*/  @P1 IMAD.MOV R12, RZ, RZ, R13 ;  /* 0x000000ffff0c1224 */ /* 0x000fe200078e020d */
[----:B------:R-:W-:-:S04]  /*3520*/  SEL R13, R8, R11, P0 ;  /* 0x0000000b080d7207 */ /* 0x000fc80000000000 */
[----:B------:R-:W-:-:S13]  /*3530*/  ISETP.NE.AND P1, PT, R12, RZ, PT ;  /* 0x000000ff0c00720c */ /* 0x000fda0003f25270 */
[----:B------:R-:W-:Y:S05]  /*3540*/  @!P1 BRA `(.L_x_38) ;  /* 0x0000000000289947 */ /* 0x000fea0003800000 */
[----:B------:R-:W-:Y:S02]  /*3550*/  LOP3.LUT R9, R12, 0x3f, RZ, 0xc0, !PT ;  /* 0x0000003f0c097812 */ /* 0x000fe400078ec0ff */
[--C-:B------:R-:W-:Y:S02]  /*3560*/  SHF.R.U64 R11, R10, 0x1, R13.reuse ;  /* 0x000000010a0b7819 */ /* 0x100fe4000000120d */
[----:B------:R-:W-:Y:S02]  /*3570*/  SHF.R.U32.HI R13, RZ, 0x1, R13 ;  /* 0x00000001ff0d7819 */ /* 0x000fe4000001160d */
[----:B------:R-:W-:Y:S02]  /*3580*/  LOP3.LUT R8, R12, 0x3f, RZ, 0xc, !PT ;  /* 0x0000003f0c087812 */ /* 0x000fe400078e0cff */
[CC--:B------:R-:W-:Y:S02]  /*3590*/  SHF.L.U64.HI R10, R14.reuse, R9.reuse, R5 ;  /* 0x000000090e0a7219 */ /* 0x0c0fe40000010205 */
[----:B------:R-:W-:-:S02]  /*35a0*/  SHF.L.U32 R9, R14, R9, RZ ;  /* 0x000000090e097219 */ /* 0x000fc400000006ff */
[-CC-:B------:R-:W-:Y:S02]  /*35b0*/  SHF.R.U64 R14, R11, R8.reuse, R13.reuse ;  /* 0x000000080b0e7219 */ /* 0x180fe4000000120d */
[----:B------:R-:W-:Y:S02]  /*35c0*/  SHF.R.U32.HI R5, RZ, R8, R13 ;  /* 0x00000008ff057219 */ /* 0x000fe4000001160d */
[----:B------:R-:W-:Y:S02]  /*35d0*/  LOP3.LUT R14, R9, R14, RZ, 0xfc, !PT ;  /* 0x0000000e090e7212 */ /* 0x000fe400078efcff */
[----:B------:R-:W-:-:S07]  /*35e0*/  LOP3.LUT R5, R10, R5, RZ, 0xfc, !PT ;  /* 0x000000050a057212 */ /* 0x000fce00078efcff */
.L_x_38:
[----:B------:R-:W-:Y:S05]  /*35f0*/  BSYNC.RECONVERGENT B2 ;  /* 0x0000000000027941 */ /* 0x000fea0003800200 */
.L_x_37:
[----:B------:R-:W-:Y:S01]  /*3600*/  IMAD.WIDE.U32 R10, R14, 0x2168c235, RZ ;  /* 0x2168c2350e0a7825 */ /* 0x000fe200078e00ff */
[----:B------:R-:W-:-:S03]  /*3610*/  SHF.R.U32.HI R7, RZ, 0x1e, R7 ;  /* 0x0000001eff077819 */ /* 0x000fc60000011607 */
[----:B------:R-:W-:Y:S01]  /*3620*/  IMAD.MOV.U32 R8, RZ, RZ, R11 ;  /* 0x000000ffff087224 */ /* 0x000fe200078e000b */
[----:B------:R-:W-:Y:S01]  /*3630*/  IADD3 RZ, P1, PT, R10, R10, RZ ;  /* 0x0000000a0aff7210 */ /* 0x000fe20007f3e0ff */
[----:B------:R-:W-:Y:S01]  /*3640*/  IMAD.MOV.U32 R9, RZ, RZ, RZ ;  /* 0x000000ffff097224 */ /* 0x000fe200078e00ff */
[----:B------:R-:W-:Y:S01]  /*3650*/  LEA.HI R6, R6, R7, RZ, 0x1 ;  /* 0x0000000706067211 */ /* 0x000fe200078f08ff */
[----:B------:R-:W-:-:S04]  /*3660*/  IMAD.HI.U32 R11, R5, -0x36f0255e, RZ ;  /* 0xc90fdaa2050b7827 */ /* 0x000fc800078e00ff */
[----:B------:R-:W-:-:S04]  /*3670*/  IMAD.WIDE.U32 R8, R14, -0x36f0255e, R8 ;  /* 0xc90fdaa20e087825 */ /* 0x000fc800078e0008 */
[C---:B------:R-:W-:Y:S02]  /*3680*/  IMAD R13, R5.reuse, -0x36f0255e, RZ ;  /* 0xc90fdaa2050d7824 */ /* 0x040fe400078e02ff */
[----:B------:R-:W-:-:S05]  /*3690*/  IMAD.WIDE.U32 R8, P2, R5, 0x2168c235, R8 ;  /* 0x2168c23505087825 */ /* 0x000fca0007840008 */
[----:B------:R-:W-:Y:S02]  /*36a0*/  IADD3.X R5, PT, PT, R11, RZ, RZ, P2, !PT ;  /* 0x000000ff0b057210 */ /* 0x000fe400017fe4ff */
[----:B------:R-:W-:Y:S02]  /*36b0*/  IADD3 R9, P2, PT, R13, R9, RZ ;  /* 0x000000090d097210 */ /* 0x000fe40007f5e0ff */
[----:B------:R-:W-:Y:S02]  /*36c0*/  IADD3.X RZ, P1, PT, R8, R8, RZ, P1, !PT ;  /* 0x0000000808ff7210 */ /* 0x000fe40000f3e4ff */
[C---:B------:R-:W-:Y:S01]  /*36d0*/  ISETP.GT.U32.AND P3, PT, R9.reuse, RZ, PT ;  /* 0x000000ff0900720c */ /* 0x040fe20003f64070 */
[----:B------:R-:W-:Y:S01]  /*36e0*/  IMAD.X R5, RZ, RZ, R5, P2 ;  /* 0x000000ffff057224 */ /* 0x000fe200010e0605 */
[----:B------:R-:W-:-:S04]  /*36f0*/  IADD3.X R8, P2, PT, R9, R9, RZ, P1, !PT ;  /* 0x0000000909087210 */ /* 0x000fc80000f5e4ff */
[C---:B------:R-:W-:Y:S01]  /*3700*/  ISETP.GT.AND.EX P1, PT, R5.reuse, RZ, PT, P3 ;  /* 0x000000ff0500720c */ /* 0x040fe20003f24330 */
[----:B------:R-:W-:-:S03]  /*3710*/  IMAD.X R10, R5, 0x1, R5, P2 ;  /* 0x00000001050a7824 */ /* 0x000fc600010e0605 */
[----:B------:R-:W-:Y:S02]  /*3720*/  SEL R8, R8, R9, P1 ;  /* 0x0000000908087207 */ /* 0x000fe40000800000 */
[----:B------:R-:W-:Y:S02]  /*3730*/  SEL R10, R10, R5, P1 ;  /* 0x000000050a0a7207 */ /* 0x000fe40000800000 */
[----:B------:R-:W-:Y:S02]  /*3740*/  IADD3 R5, P2, PT, R8, 0x1, RZ ;  /* 0x0000000108057810 */ /* 0x000fe40007f5e0ff */
[----:B------:R-:W-:Y:S02]  /*3750*/  SEL R9, RZ, 0xffffffff, !P1 ;  /* 0xffffffffff097807 */ /* 0x000fe40004800000 */
[----:B------:R-:W-:Y:S02]  /*3760*/  IADD3.X R10, PT, PT, RZ, R10, RZ, P2, !PT ;  /* 0x0000000aff0a7210 */ /* 0x000fe400017fe4ff */
[----:B------:R-:W-:Y:S01]  /*3770*/  LOP3.LUT P1, R15, R15, 0x80000000, RZ, 0xc0, !PT ;  /* 0x800000000f0f7812 */ /* 0x000fe2000782c0ff */
[----:B------:R-:W-:Y:S01]  /*3780*/  IMAD.IADD R8, R9, 0x1, -R12 ;  /* 0x0000000109087824 */ /* 0x000fe200078e0a0c */
[----:B------:R-:W-:-:S02]  /*3790*/  SHF.R.U64 R5, R5, 0xa, R10 ;  /* 0x0000000a05057819 */ /* 0x000fc4000000120a */
[----:B------:R-:W-:Y:S01]  /*37a0*/  @!P0 LOP3.LUT R15, R15, 0x80000000, RZ, 0x3c, !PT ;  /* 0x800000000f0f8812 */ /* 0x000fe200078e3cff */
[----:B------:R-:W-:Y:S01]  /*37b0*/  IMAD.SHL.U32 R8, R8, 0x100000, RZ ;  /* 0x0010000008087824 */ /* 0x000fe200078e00ff */
[----:B------:R-:W-:-:S04]  /*37c0*/  IADD3 R5, P2, PT, R5, 0x1, RZ ;  /* 0x0000000105057810 */ /* 0x000fc80007f5e0ff */
[----:B------:R-:W-:-:S03]  /*37d0*/  LEA.HI.X R10, R10, RZ, RZ, 0x16, P2 ;  /* 0x000000ff0a0a7211 */ /* 0x000fc600010fb4ff */
[----:B------:R-:W-:Y:S02]  /*37e0*/  @P1 IADD3 R6, PT, PT, -R6, RZ, RZ ;  /* 0x000000ff06061210 */ /* 0x000fe40007ffe1ff */
[--C-:B------:R-:W-:Y:S02]  /*37f0*/  SHF.R.U64 R12, R5, 0x1, R10.reuse ;  /* 0x00000001050c7819 */ /* 0x100fe4000000120a */
[----:B------:R-:W-:Y:S02]  /*3800*/  SHF.R.U32.HI R5, RZ, 0x1, R10 ;  /* 0x00000001ff057819 */ /* 0x000fe4000001160a */
[----:B------:R-:W-:-:S04]  /*3810*/  IADD3 R12, P2, P3, RZ, RZ, R12 ;  /* 0x000000ffff0c7210 */ /* 0x000fc80007b5e00c */
[----:B------:R-:W-:-:S04]  /*3820*/  IADD3.X R8, PT, PT, R8, 0x3fe00000, R5, P2, P3 ;  /* 0x3fe0000008087810 */ /* 0x000fc800017e6405 */
[----:B------:R-:W-:-:S07]  /*3830*/  LOP3.LUT R13, R8, R15, RZ, 0xfc, !PT ;  /* 0x0000000f080d7212 */ /* 0x000fce00078efcff */
.L_x_32:
[----:B------:R-:W-:-:S04]  /*3840*/  IMAD.MOV.U32 R5, RZ, RZ, 0x0 ;  /* 0x00000000ff057424 */ /* 0x000fc800078e00ff */
[----:B------:R-:W-:Y:S05]  /*3850*/  RET.REL.NODEC R4 `(_Z14Fitness_KernelPfS_j) ;  /* 0xffffffc404e87950 */ /* 0x000fea0003c3ffff */
.L_x_39:
        /* <DEDUP_REMOVED lines=10> */
.L_x_50:


//--------------------- .nv.global.init           --------------------------
	.section	.nv.global.init,"aw",@progbits
	.align	16
.nv.global.init:
	.type		__cudart_sin_cos_coeffs,@object
	.size		__cudart_sin_cos_coeffs,(__cudart_i2opi_d - __cudart_sin_cos_coeffs)
__cudart_sin_cos_coeffs:
        /*0000*/ 	.byte	0x46, 0xd2, 0xb0, 0x2c, 0xf1, 0xe5, 0x5a, 0xbe, 0x92, 0xe3, 0xac, 0x69, 0xe3, 0x1d, 0xc7, 0x3e
        /*0010*/ 	.byte	0xa1, 0x62, 0xdb, 0x19, 0xa0, 0x01, 0x2a, 0xbf, 0x18, 0x08, 0x11, 0x11, 0x11, 0x11, 0x81, 0x3f
        /*0020*/ 	.byte	0x54, 0x55, 0x55, 0x55, 0x55, 0x55, 0xc5, 0xbf, 0x00, 0x00, 0x00, 0x00, 0x00, 0x00, 0x00, 0x00
        /*0030*/ 	.byte	0x00, 0x00, 0x00, 0x00, 0x00, 0x00, 0x00, 0x00, 0x64, 0x81, 0xfd, 0x20, 0x83, 0xff, 0xa8, 0xbd
        /*0040*/ 	.byte	0x28, 0x85, 0xef, 0xc1, 0xa7, 0xee, 0x21, 0x3e, 0xd9, 0xe6, 0x06, 0x8e, 0x4f, 0x7e, 0x92, 0xbe
        /*0050*/ 	.byte	0xe9, 0xbc, 0xdd, 0x19, 0xa0, 0x01, 0xfa, 0x3e, 0x47, 0x5d, 0xc1, 0x16, 0x6c, 0xc1, 0x56, 0xbf
        /*0060*/ 	.byte	0x51, 0x55, 0x55, 0x55, 0x55, 0x55, 0xa5, 0x3f, 0x00, 0x00, 0x00, 0x00, 0x00, 0x00, 0xe0, 0xbf
        /*0070*/ 	.byte	0x00, 0x00, 0x00, 0x00, 0x00, 0x00, 0xf0, 0x3f, 0x00, 0x00, 0x00, 0x00, 0x00, 0x00, 0x00, 0x00
	.type		__cudart_i2opi_d,@object
	.size		__cudart_i2opi_d,(__cudart_i2opi_f - __cudart_i2opi_d)
__cudart_i2opi_d:
        /* <DEDUP_REMOVED lines=9> */
	.type		__cudart_i2opi_f,@object
	.size		__cudart_i2opi_f,(.L_0 - __cudart_i2opi_f)
__cudart_i2opi_f:
        /*0110*/ 	.byte	0x41, 0x90, 0x43, 0x3c, 0x99, 0x95, 0x62, 0xdb, 0xc0, 0xdd, 0x34, 0xf5, 0xd1, 0x57, 0x27, 0xfc
        /*0120*/ 	.byte	0x29, 0x15, 0x44, 0x4e, 0x6e, 0x83, 0xf9, 0xa2
.L_0:


//--------------------- .nv.shared._Z16update_VP_kernelPfS_S_S_S_jjff --------------------------
	.section	.nv.shared._Z16update_VP_kernelPfS_S_S_S_jjff,"aw",@nobits
	.sectionflags	@""
	.align	4
.nv.shared._Z16update_VP_kernelPfS_S_S_S_jjff:
	.zero		3024


//--------------------- .nv.shared.reserved.0     --------------------------
	.section	.nv.shared.reserved.0,"aw",@nobits
	.weak		__nv_reservedSMEM_offset_0_alias
	.size		__nv_reservedSMEM_offset_0_alias, 0, 64
	.other		__nv_reservedSMEM_offset_0_alias,@"STO_CUDA_RESERVED_SHARED STV_DEFAULT"
__nv_reservedSMEM_offset_0_alias:
	.zero		0
	.zero		64


//--------------------- .nv.shared._Z15get_Best_KernelPfS_S_S_ --------------------------
	.section	.nv.shared._Z15get_Best_KernelPfS_S_S_,"aw",@nobits
	.sectionflags	@""
	.align	4
.nv.shared._Z15get_Best_KernelPfS_S_S_:
	.zero		2224


//--------------------- .nv.shared._Z23Update_pbFitness_KernelPfS_S_S_ --------------------------
	.section	.nv.shared._Z23Update_pbFitness_KernelPfS_S_S_,"aw",@nobits
	.sectionflags	@""
	.align	4
.nv.shared._Z23Update_pbFitness_KernelPfS_S_S_:
	.zero		1424


//--------------------- .nv.shared._Z14Fitness_KernelPfS_j --------------------------
	.section	.nv.shared._Z14Fitness_KernelPfS_j,"aw",@nobits
	.sectionflags	@""
	.align	4
.nv.shared._Z14Fitness_KernelPfS_j:
	.zero		1424


//--------------------- .nv.constant0._Z16update_VP_kernelPfS_S_S_S_jjff --------------------------
	.section	.nv.constant0._Z16update_VP_kernelPfS_S_S_S_jjff,"a",@progbits
	.sectionflags	@""
	.align	4
.nv.constant0._Z16update_VP_kernelPfS_S_S_S_jjff:
	.zero		952


//--------------------- .nv.constant0._Z15get_Best_KernelPfS_S_S_ --------------------------
	.section	.nv.constant0._Z15get_Best_KernelPfS_S_S_,"a",@progbits
	.sectionflags	@""
	.align	4
.nv.constant0._Z15get_Best_KernelPfS_S_S_:
	.zero		928


//--------------------- .nv.constant0._Z23Update_pbFitness_KernelPfS_S_S_ --------------------------
	.section	.nv.constant0._Z23Update_pbFitness_KernelPfS_S_S_,"a",@progbits
	.sectionflags	@""
	.align	4
.nv.constant0._Z23Update_pbFitness_KernelPfS_S_S_:
	.zero		928


//--------------------- .nv.constant0._Z14Fitness_KernelPfS_j --------------------------
	.section	.nv.constant0._Z14Fitness_KernelPfS_j,"a",@progbits
	.sectionflags	@""
	.align	4
.nv.constant0._Z14Fitness_KernelPfS_j:
	.zero		916


//--------------------- SYMBOLS --------------------------

	.type		.nv.reservedSmem.offset0,@object
	.size		.nv.reservedSmem.offset0,0x4
	.type		.nv.reservedSmem.cap,@object
	.size		.nv.reservedSmem.cap,0x4
